// auto-generated by cutlass_sweep.gemm — config: {"arch": "sm_100", "cluster_m": 8, "cluster_n": 1, "dtype": "int8", "dtype_b": "int8", "layout": "nt", "stages": 0, "tile_k": 128, "tile_m": 128, "tile_n": 256}
#include "cutlass/cutlass.h"
#include "cutlass/gemm/collective/collective_builder.hpp"
#include "cutlass/gemm/device/gemm_universal_adapter.h"
#include "cutlass/gemm/kernel/gemm_universal.hpp"
#include "cutlass/epilogue/collective/collective_builder.hpp"

using ElemA = int8_t;
using ElemB = int8_t;
using ElemCD = int8_t;
using Acc  = int32_t;
using TileShape    = cute::Shape<cute::_128, cute::_256, cute::_128>;
using ClusterShape = cute::Shape<cute::_8, cute::_1, cute::_1>;

using CollectiveEpilogue = typename cutlass::epilogue::collective::CollectiveBuilder<
    cutlass::arch::Sm100, cutlass::arch::OpClassTensorOp,
    TileShape, ClusterShape,
    cutlass::epilogue::collective::EpilogueTileAuto,
    Acc, Acc,
    ElemCD, cutlass::layout::RowMajor, 128 / cutlass::sizeof_bits<ElemCD>::value,
    ElemCD, cutlass::layout::RowMajor, 128 / cutlass::sizeof_bits<ElemCD>::value,
    cutlass::epilogue::collective::EpilogueScheduleAuto
  >::CollectiveOp;

using CollectiveMainloop = typename cutlass::gemm::collective::CollectiveBuilder<
    cutlass::arch::Sm100, cutlass::arch::OpClassTensorOp,
    ElemA, cutlass::layout::RowMajor, 128 / cutlass::sizeof_bits<ElemA>::value,
    ElemB, cutlass::layout::ColumnMajor, 128 / cutlass::sizeof_bits<ElemB>::value,
    Acc,
    TileShape, ClusterShape,
    cutlass::gemm::collective::StageCountAutoCarveout<static_cast<int>(sizeof(typename CollectiveEpilogue::SharedStorage))>,
    cutlass::gemm::collective::KernelScheduleAuto
  >::CollectiveOp;

using GemmKernel = cutlass::gemm::kernel::GemmUniversal<
    cute::Shape<int,int,int,int>,
    CollectiveMainloop,
    CollectiveEpilogue
>;
using Gemm = cutlass::gemm::device::GemmUniversalAdapter<GemmKernel>;

// Force the device kernel symbol into the cubin without needing a host main.
auto* _anchor = &cutlass::device_kernel<GemmKernel>;


// ===== COMPILED SASS (sm_100a) =====

	.target	sm_100a

	.elftype	@"ET_EXEC"


//--------------------- .note.nv.tkinfo           --------------------------
	.section	.note.nv.tkinfo,"",@"SHT_NOTE"
	.sectionflags	@"SHF_NOTE_NV_TKINFO"
	.tkinfo
        /*0018*/ 	.word	0x00000002
        /*0030*/ 	.string	""
        /*0030*/ 	.string	"ptxas"
        /*0030*/ 	.string	"Cuda compilation tools, release 13.0, V13.0.88"
        /*0030*/ 	.string	"Build cuda_13.0.r13.0/compiler.36424714_0"
        /*0030*/ 	.string	"-arch sm_100a -m 64 "



//--------------------- .note.nv.cuinfo           --------------------------
	.section	.note.nv.cuinfo,"",@"SHT_NOTE"
	.sectionflags	@"SHF_NOTE_NV_CUINFO"
        /*0018*/ 	.short	0x0002
        /*001a*/ 	.short	0x0064
        /*001c*/ 	.short	0x0082
	.zero		2


//--------------------- .nv.info                  --------------------------
	.section	.nv.info,"",@"SHT_CUDA_INFO"
	.align	4


	//----- nvinfo : EIATTR_REGCOUNT
	.align		4
        /*0000*/ 	.byte	0x04, 0x2f
        /*0002*/ 	.short	(.L_20 - .L_19)
	.align		4
.L_19:
        /*0004*/ 	.word	index@(_ZN7cutlass13device_kernelINS_4gemm6kernel13GemmUniversalIN4cute5tupleIJiiiiEEENS1_10collective13CollectiveMmaINS1_35MainloopSm100TmaUmmaWarpSpecializedILi8ELi2ELi4ENS5_IJNS4_1CILi8EEENSA_ILi1EEESC_EEEEENS5_IJNSA_ILi128EEENSA_ILi256EEESF_EEEaNS5_IJlSC_lEEEaSI_NS4_8TiledMMAINS4_8MMA_AtomIJNS4_21SM100_MMA_S8_2x1SM_SSIaaiLi128ELi256ELNS4_4UMMA5MajorE0ELSN_0ELNSM_8SaturateE0EEEEEENS4_6LayoutINS5_IJSC_SC_SC_EEENS5_IJNSA_ILi0EEEST_ST_EEEEENS5_IJNS4_10UnderscoreESW_SW_EEEEENS4_18SM100_TMA_2SM_LOADENS4_14ComposedLayoutINS4_7SwizzleILi3ELi4ELi3EEENS4_18smem_ptr_flag_bitsILi8EEENSR_INS5_IJSB_SF_EEENS5_IJSF_SC_EEEEEEEvNS4_8identityENS4_28SM100_TMA_2SM_LOAD_MULTICASTES18_vS19_EENS_8epilogue10collective18CollectiveEpilogueINS1C_23Sm100TmaWarpSpecializedILi4ELi2ELi32ELb0ELb0EEEJNS5_IJNSA_ILi64EEESG_SF_EEENS5_IJNSR_IS1H_SC_EENSR_INS5_IJNSA_ILi32EEENSA_ILi2EEEEEENS5_IJSC_SF_EEEEEEEEaSI_aSI_NS1C_6fusion15FusionCallbacksIS1G_NS1Q_17LinearCombinationIaiaiLNS_15FloatRoundStyleE2EEES1I_S1P_JEEENS4_5SM1004TMEM4LOAD26SM100_TMEM_LOAD_32dp32b32xENS4_13SM90_TMA_LOADENS10_INS11_ILi1ELi4ELi3EEES14_NSR_INS5_IJSB_S1K_EEENS5_IJS1K_SC_EEEEEEENS4_39AutoVectorizingCopyWithAssumedAlignmentILi128EEENS4_14SM90_TMA_STOREES25_S27_S27_EEEvvEEEEvNT_6ParamsE)
        /*0008*/ 	.word	0x0000005b


	//----- nvinfo : EIATTR_FRAME_SIZE
	.align		4
.L_20:
        /*000c*/ 	.byte	0x04, 0x11
        /*000e*/ 	.short	(.L_22 - .L_21)
	.align		4
.L_21:
        /*0010*/ 	.word	index@($__internal_2_$__cuda_sm10x_tcgen05_guardrail_trap_unallocated_columns_being_dealloced)
        /*0014*/ 	.word	0x00000000


	//----- nvinfo : EIATTR_FRAME_SIZE
	.align		4
.L_22:
        /*0018*/ 	.byte	0x04, 0x11
        /*001a*/ 	.short	(.L_24 - .L_23)
	.align		4
.L_23:
        /*001c*/ 	.word	index@($__internal_1_$__cuda_sm10x_tcgen05_guardrail_trap_phase_invalid_during_alloc)
        /*0020*/ 	.word	0x00000000


	//----- nvinfo : EIATTR_FRAME_SIZE
	.align		4
.L_24:
        /*0024*/ 	.byte	0x04, 0x11
        /*0026*/ 	.short	(.L_26 - .L_25)
	.align		4
.L_25:
        /*0028*/ 	.word	index@($__internal_0_$__cuda_sm10x_tcgen05_guardrail_trap_col_being_dealloced_not_returned_by_alloc)
        /*002c*/ 	.word	0x00000000


	//----- nvinfo : EIATTR_FRAME_SIZE
	.align		4
.L_26:
        /*0030*/ 	.byte	0x04, 0x11
        /*0032*/ 	.short	(.L_28 - .L_27)
	.align		4
.L_27:
        /*0034*/ 	.word	index@(_ZN7cutlass13device_kernelINS_4gemm6kernel13GemmUniversalIN4cute5tupleIJiiiiEEENS1_10collective13CollectiveMmaINS1_35MainloopSm100TmaUmmaWarpSpecializedILi8ELi2ELi4ENS5_IJNS4_1CILi8EEENSA_ILi1EEESC_EEEEENS5_IJNSA_ILi128EEENSA_ILi256EEESF_EEEaNS5_IJlSC_lEEEaSI_NS4_8TiledMMAINS4_8MMA_AtomIJNS4_21SM100_MMA_S8_2x1SM_SSIaaiLi128ELi256ELNS4_4UMMA5MajorE0ELSN_0ELNSM_8SaturateE0EEEEEENS4_6LayoutINS5_IJSC_SC_SC_EEENS5_IJNSA_ILi0EEEST_ST_EEEEENS5_IJNS4_10UnderscoreESW_SW_EEEEENS4_18SM100_TMA_2SM_LOADENS4_14ComposedLayoutINS4_7SwizzleILi3ELi4ELi3EEENS4_18smem_ptr_flag_bitsILi8EEENSR_INS5_IJSB_SF_EEENS5_IJSF_SC_EEEEEEEvNS4_8identityENS4_28SM100_TMA_2SM_LOAD_MULTICASTES18_vS19_EENS_8epilogue10collective18CollectiveEpilogueINS1C_23Sm100TmaWarpSpecializedILi4ELi2ELi32ELb0ELb0EEEJNS5_IJNSA_ILi64EEESG_SF_EEENS5_IJNSR_IS1H_SC_EENSR_INS5_IJNSA_ILi32EEENSA_ILi2EEEEEENS5_IJSC_SF_EEEEEEEEaSI_aSI_NS1C_6fusion15FusionCallbacksIS1G_NS1Q_17LinearCombinationIaiaiLNS_15FloatRoundStyleE2EEES1I_S1P_JEEENS4_5SM1004TMEM4LOAD26SM100_TMEM_LOAD_32dp32b32xENS4_13SM90_TMA_LOADENS10_INS11_ILi1ELi4ELi3EEES14_NSR_INS5_IJSB_S1K_EEENS5_IJS1K_SC_EEEEEEENS4_39AutoVectorizingCopyWithAssumedAlignmentILi128EEENS4_14SM90_TMA_STOREES25_S27_S27_EEEvvEEEEvNT_6ParamsE)
        /*0038*/ 	.word	0x00000000


	//----- nvinfo : EIATTR_MIN_STACK_SIZE
	.align		4
.L_28:
        /*003c*/ 	.byte	0x04, 0x12
        /*003e*/ 	.short	(.L_30 - .L_29)
	.align		4
.L_29:
        /*0040*/ 	.word	index@(_ZN7cutlass13device_kernelINS_4gemm6kernel13GemmUniversalIN4cute5tupleIJiiiiEEENS1_10collective13CollectiveMmaINS1_35MainloopSm100TmaUmmaWarpSpecializedILi8ELi2ELi4ENS5_IJNS4_1CILi8EEENSA_ILi1EEESC_EEEEENS5_IJNSA_ILi128EEENSA_ILi256EEESF_EEEaNS5_IJlSC_lEEEaSI_NS4_8TiledMMAINS4_8MMA_AtomIJNS4_21SM100_MMA_S8_2x1SM_SSIaaiLi128ELi256ELNS4_4UMMA5MajorE0ELSN_0ELNSM_8SaturateE0EEEEEENS4_6LayoutINS5_IJSC_SC_SC_EEENS5_IJNSA_ILi0EEEST_ST_EEEEENS5_IJNS4_10UnderscoreESW_SW_EEEEENS4_18SM100_TMA_2SM_LOADENS4_14ComposedLayoutINS4_7SwizzleILi3ELi4ELi3EEENS4_18smem_ptr_flag_bitsILi8EEENSR_INS5_IJSB_SF_EEENS5_IJSF_SC_EEEEEEEvNS4_8identityENS4_28SM100_TMA_2SM_LOAD_MULTICASTES18_vS19_EENS_8epilogue10collective18CollectiveEpilogueINS1C_23Sm100TmaWarpSpecializedILi4ELi2ELi32ELb0ELb0EEEJNS5_IJNSA_ILi64EEESG_SF_EEENS5_IJNSR_IS1H_SC_EENSR_INS5_IJNSA_ILi32EEENSA_ILi2EEEEEENS5_IJSC_SF_EEEEEEEEaSI_aSI_NS1C_6fusion15FusionCallbacksIS1G_NS1Q_17LinearCombinationIaiaiLNS_15FloatRoundStyleE2EEES1I_S1P_JEEENS4_5SM1004TMEM4LOAD26SM100_TMEM_LOAD_32dp32b32xENS4_13SM90_TMA_LOADENS10_INS11_ILi1ELi4ELi3EEES14_NSR_INS5_IJSB_S1K_EEENS5_IJS1K_SC_EEEEEEENS4_39AutoVectorizingCopyWithAssumedAlignmentILi128EEENS4_14SM90_TMA_STOREES25_S27_S27_EEEvvEEEEvNT_6ParamsE)
        /*0044*/ 	.word	0x00000000
.L_30:


//--------------------- .nv.compat                --------------------------
	.section	.nv.compat,"",@"SHT_CUDA_COMPAT_INFO"
	.align	4
        /*0000*/ 	.byte	0x02, 0x09, 0x01, 0x00, 0x02, 0x02, 0x03, 0x00, 0x02, 0x05, 0x06, 0x00, 0x03, 0x07, 0x01, 0x01
        /*0010*/ 	.byte	0x02, 0x03, 0x01, 0x00, 0x02, 0x06, 0x01, 0x00, 0x04, 0x0b, 0x08, 0x00, 0x01, 0x00, 0x00, 0x00
        /*0020*/ 	.byte	0x00, 0x00, 0x00, 0x00


//--------------------- .nv.info._ZN7cutlass13device_kernelINS_4gemm6kernel13GemmUniversalIN4cute5tupleIJiiiiEEENS1_10collective13CollectiveMmaINS1_35MainloopSm100TmaUmmaWarpSpecializedILi8ELi2ELi4ENS5_IJNS4_1CILi8EEENSA_ILi1EEESC_EEEEENS5_IJNSA_ILi128EEENSA_ILi256EEESF_EEEaNS5_IJlSC_lEEEaSI_NS4_8TiledMMAINS4_8MMA_AtomIJNS4_21SM100_MMA_S8_2x1SM_SSIaaiLi128ELi256ELNS4_4UMMA5MajorE0ELSN_0ELNSM_8SaturateE0EEEEEENS4_6LayoutINS5_IJSC_SC_SC_EEENS5_IJNSA_ILi0EEEST_ST_EEEEENS5_IJNS4_10UnderscoreESW_SW_EEEEENS4_18SM100_TMA_2SM_LOADENS4_14ComposedLayoutINS4_7SwizzleILi3ELi4ELi3EEENS4_18smem_ptr_flag_bitsILi8EEENSR_INS5_IJSB_SF_EEENS5_IJSF_SC_EEEEEEEvNS4_8identityENS4_28SM100_TMA_2SM_LOAD_MULTICASTES18_vS19_EENS_8epilogue10collective18CollectiveEpilogueINS1C_23Sm100TmaWarpSpecializedILi4ELi2ELi32ELb0ELb0EEEJNS5_IJNSA_ILi64EEESG_SF_EEENS5_IJNSR_IS1H_SC_EENSR_INS5_IJNSA_ILi32EEENSA_ILi2EEEEEENS5_IJSC_SF_EEEEEEEEaSI_aSI_NS1C_6fusion15FusionCallbacksIS1G_NS1Q_17LinearCombinationIaiaiLNS_15FloatRoundStyleE2EEES1I_S1P_JEEENS4_5SM1004TMEM4LOAD26SM100_TMEM_LOAD_32dp32b32xENS4_13SM90_TMA_LOADENS10_INS11_ILi1ELi4ELi3EEES14_NSR_INS5_IJSB_S1K_EEENS5_IJS1K_SC_EEEEEEENS4_39AutoVectorizingCopyWithAssumedAlignmentILi128EEENS4_14SM90_TMA_STOREES25_S27_S27_EEEvvEEEEvNT_6ParamsE --------------------------
	.section	.nv.info._ZN7cutlass13device_kernelINS_4gemm6kernel13GemmUniversalIN4cute5tupleIJiiiiEEENS1_10collective13CollectiveMmaINS1_35MainloopSm100TmaUmmaWarpSpecializedILi8ELi2ELi4ENS5_IJNS4_1CILi8EEENSA_ILi1EEESC_EEEEENS5_IJNSA_ILi128EEENSA_ILi256EEESF_EEEaNS5_IJlSC_lEEEaSI_NS4_8TiledMMAINS4_8MMA_AtomIJNS4_21SM100_MMA_S8_2x1SM_SSIaaiLi128ELi256ELNS4_4UMMA5MajorE0ELSN_0ELNSM_8SaturateE0EEEEEENS4_6LayoutINS5_IJSC_SC_SC_EEENS5_IJNSA_ILi0EEEST_ST_EEEEENS5_IJNS4_10UnderscoreESW_SW_EEEEENS4_18SM100_TMA_2SM_LOADENS4_14ComposedLayoutINS4_7SwizzleILi3ELi4ELi3EEENS4_18smem_ptr_flag_bitsILi8EEENSR_INS5_IJSB_SF_EEENS5_IJSF_SC_EEEEEEEvNS4_8identityENS4_28SM100_TMA_2SM_LOAD_MULTICASTES18_vS19_EENS_8epilogue10collective18CollectiveEpilogueINS1C_23Sm100TmaWarpSpecializedILi4ELi2ELi32ELb0ELb0EEEJNS5_IJNSA_ILi64EEESG_SF_EEENS5_IJNSR_IS1H_SC_EENSR_INS5_IJNSA_ILi32EEENSA_ILi2EEEEEENS5_IJSC_SF_EEEEEEEEaSI_aSI_NS1C_6fusion15FusionCallbacksIS1G_NS1Q_17LinearCombinationIaiaiLNS_15FloatRoundStyleE2EEES1I_S1P_JEEENS4_5SM1004TMEM4LOAD26SM100_TMEM_LOAD_32dp32b32xENS4_13SM90_TMA_LOADENS10_INS11_ILi1ELi4ELi3EEES14_NSR_INS5_IJSB_S1K_EEENS5_IJS1K_SC_EEEEEEENS4_39AutoVectorizingCopyWithAssumedAlignmentILi128EEENS4_14SM90_TMA_STOREES25_S27_S27_EEEvvEEEEvNT_6ParamsE,"",@"SHT_CUDA_INFO"
	.sectionflags	@""
	.align	4


	//----- nvinfo : EIATTR_CUDA_API_VERSION
	.align		4
        /*0000*/ 	.byte	0x04, 0x37
        /*0002*/ 	.short	(.L_32 - .L_31)
.L_31:
        /*0004*/ 	.word	0x00000082


	//----- nvinfo : EIATTR_KPARAM_INFO
	.align		4
.L_32:
        /*0008*/ 	.byte	0x04, 0x17
        /*000a*/ 	.short	(.L_34 - .L_33)
.L_33:
        /*000c*/ 	.word	0x00000000
        /*0010*/ 	.short	0x0000
        /*0012*/ 	.short	0x0000
        /*0014*/ 	.byte	0x00, 0xf0, 0x01, 0x20


	//----- nvinfo : EIATTR_AT_ENTRY_FRAGMENTS
	.align		4
.L_34:
        /*0018*/ 	.byte	0x04, 0x4f
        /*001a*/ 	.short	(.L_36 - .L_35)


	//   ....[0]....
.L_35:
        /*001c*/ 	.word	0x00000007


	//----- nvinfo : EIATTR_RESERVED_SMEM_USED
	.align		4
.L_36:
        /*0020*/ 	.byte	0x01, 0x41
	.zero		2


	//----- nvinfo : EIATTR_SPARSE_MMA_MASK
	.align		4
        /*0024*/ 	.byte	0x03, 0x50
        /*0026*/ 	.short	0x0000


	//----- nvinfo : EIATTR_TCGEN05_2CTA_USED
	.align		4
        /*0028*/ 	.byte	0x01, 0x52
	.zero		2


	//----- nvinfo : EIATTR_MAXREG_COUNT
	.align		4
        /*002c*/ 	.byte	0x03, 0x1b
        /*002e*/ 	.short	0x00ff


	//----- nvinfo : EIATTR_NUM_BARRIERS
	.align		4
        /*0030*/ 	.byte	0x02, 0x4c
        /*0032*/ 	.byte	0x07
	.zero		1


	//----- nvinfo : EIATTR_EXTERNS
	.align		4
        /*0034*/ 	.byte	0x04, 0x0f
        /*0036*/ 	.short	(.L_38 - .L_37)


	//   ....[0]....
	.align		4
.L_37:
        /*0038*/ 	.word	index@(__assertfail)


	//----- nvinfo : EIATTR_MERCURY_ISA_VERSION
	.align		4
.L_38:
        /*003c*/ 	.byte	0x03, 0x5f
        /*003e*/ 	.short	0x0101


	//----- nvinfo : EIATTR_INT_WARP_WIDE_INSTR_OFFSETS
	.align		4
        /*0040*/ 	.byte	0x04, 0x31
        /*0042*/ 	.short	(.L_40 - .L_39)


	//   ....[0]....
.L_39:
        /*0044*/ 	.word	0x00000df0


	//   ....[1]....
        /*0048*/ 	.word	0x00000e90


	//   ....[2]....
        /*004c*/ 	.word	0x00004610


	//   ....[3]....
        /*0050*/ 	.word	0x00004640


	//   ....[4]....
        /*0054*/ 	.word	0x00004660


	//   ....[5]....
        /*0058*/ 	.word	0x00005220


	//   ....[6]....
        /*005c*/ 	.word	0x000052c0


	//   ....[7]....
        /*0060*/ 	.word	0x00005370


	//   ....[8]....
        /*0064*/ 	.word	0x000053f0


	//   ....[9]....
        /*0068*/ 	.word	0x000054a0


	//   ....[10]....
        /*006c*/ 	.word	0x00005550


	//   ....[11]....
        /*0070*/ 	.word	0x000055d0


	//   ....[12]....
        /*0074*/ 	.word	0x00005690


	//   ....[13]....
        /*0078*/ 	.word	0x00005750


	//   ....[14]....
        /*007c*/ 	.word	0x00005800


	//   ....[15]....
        /*0080*/ 	.word	0x000058f0


	//   ....[16]....
        /*0084*/ 	.word	0x000059d0


	//----- nvinfo : EIATTR_COOP_GROUP_MASK_REGIDS
	.align		4
.L_40:
        /*0088*/ 	.byte	0x04, 0x29
        /*008a*/ 	.short	(.L_42 - .L_41)


	//   ....[0]....
.L_41:
        /*008c*/ 	.word	0xffffffff


	//   ....[1]....
        /*0090*/ 	.word	0xffffffff


	//   ....[2]....
        /*0094*/ 	.word	0xffffffff


	//   ....[3]....
        /*0098*/ 	.word	0xffffffff


	//   ....[4]....
        /*009c*/ 	.word	0xffffffff


	//   ....[5]....
        /*00a0*/ 	.word	0xffffffff


	//   ....[6]....
        /*00a4*/ 	.word	0xffffffff


	//   ....[7]....
        /*00a8*/ 	.word	0xffffffff


	//   ....[8]....
        /*00ac*/ 	.word	0xffffffff


	//   ....[9]....
        /*00b0*/ 	.word	0xffffffff


	//   ....[10]....
        /*00b4*/ 	.word	0xffffffff


	//   ....[11]....
        /*00b8*/ 	.word	0xffffffff


	//   ....[12]....
        /*00bc*/ 	.word	0xffffffff


	//   ....[13]....
        /*00c0*/ 	.word	0xffffffff


	//----- nvinfo : EIATTR_COOP_GROUP_INSTR_OFFSETS
	.align		4
.L_42:
        /*00c4*/ 	.byte	0x04, 0x28
        /*00c6*/ 	.short	(.L_44 - .L_43)


	//   ....[0]....
.L_43:
        /*00c8*/ 	.word	0x000000b0


	//   ....[1]....
        /*00cc*/ 	.word	0x00000520


	//   ....[2]....
        /*00d0*/ 	.word	0x00000760


	//   ....[3]....
        /*00d4*/ 	.word	0x000008f0


	//   ....[4]....
        /*00d8*/ 	.word	0x000009e0


	//   ....[5]....
        /*00dc*/ 	.word	0x00000b40


	//   ....[6]....
        /*00e0*/ 	.word	0x00000cd0


	//   ....[7]....
        /*00e4*/ 	.word	0x00000f10


	//   ....[8]....
        /*00e8*/ 	.word	0x00002300


	//   ....[9]....
        /*00ec*/ 	.word	0x000033f0


	//   ....[10]....
        /*00f0*/ 	.word	0x000038c0


	//   ....[11]....
        /*00f4*/ 	.word	0x000038f0


	//   ....[12]....
        /*00f8*/ 	.word	0x00004510


	//   ....[13]....
        /*00fc*/ 	.word	0x00004720


	//----- nvinfo : EIATTR_VRC_CTA_INIT_COUNT
	.align		4
.L_44:
        /*0100*/ 	.byte	0x02, 0x4a
        /*0102*/ 	.byte	0x80
	.zero		1


	//----- nvinfo : EIATTR_SYSCALL_OFFSETS
	.align		4
        /*0104*/ 	.byte	0x04, 0x46
        /*0106*/ 	.short	(.L_46 - .L_45)


	//   ....[0]....
.L_45:
        /*0108*/ 	.word	0x00006510


	//   ....[1]....
        /*010c*/ 	.word	0x00006650


	//   ....[2]....
        /*0110*/ 	.word	0x00006e60


	//   ....[3]....
        /*0114*/ 	.word	0x00007c60


	//   ....[4]....
        /*0118*/ 	.word	0x00008a00


	//   ....[5]....
        /*011c*/ 	.word	0x000097b0


	//----- nvinfo : EIATTR_MBARRIER_INSTR_OFFSETS
	.align		4
.L_46:
        /*0120*/ 	.byte	0x04, 0x39
        /*0122*/ 	.short	(.L_48 - .L_47)


	//   ....[0]....
.L_47:
        /*0124*/ 	.word	0x00000650
        /*0128*/ 	.word	0x000000ff
        /*012c*/ 	.word	0x00000000
        /*0130*/ 	.short	0x0100
        /*0132*/ 	.byte	0x04
	.zero		1


	//   ....[1]....
        /*0134*/ 	.word	0x00000660
        /*0138*/ 	.word	0x000000ff
        /*013c*/ 	.word	0x00000040
        /*0140*/ 	.short	0x0100
        /*0142*/ 	.byte	0x04
	.zero		1


	//   ....[2]....
        /*0144*/ 	.word	0x00000670
        /*0148*/ 	.word	0x000000ff
        /*014c*/ 	.word	0x00000008
        /*0150*/ 	.short	0x0100
        /*0152*/ 	.byte	0x04
	.zero		1


	//   ....[3]....
        /*0154*/ 	.word	0x00000680
        /*0158*/ 	.word	0x000000ff
        /*015c*/ 	.word	0x00000048
        /*0160*/ 	.short	0x0100
        /*0162*/ 	.byte	0x04
	.zero		1


	//   ....[4]....
        /*0164*/ 	.word	0x00000690
        /*0168*/ 	.word	0x000000ff
        /*016c*/ 	.word	0x00000010
        /*0170*/ 	.short	0x0100
        /*0172*/ 	.byte	0x04
	.zero		1


	//   ....[5]....
        /*0174*/ 	.word	0x000006a0
        /*0178*/ 	.word	0x000000ff
        /*017c*/ 	.word	0x00000050
        /*0180*/ 	.short	0x0100
        /*0182*/ 	.byte	0x04
	.zero		1


	//   ....[6]....
        /*0184*/ 	.word	0x000006b0
        /*0188*/ 	.word	0x000000ff
        /*018c*/ 	.word	0x00000018
        /*0190*/ 	.short	0x0100
        /*0192*/ 	.byte	0x04
	.zero		1


	//   ....[7]....
        /*0194*/ 	.word	0x000006c0
        /*0198*/ 	.word	0x000000ff
        /*019c*/ 	.word	0x00000058
        /*01a0*/ 	.short	0x0100
        /*01a2*/ 	.byte	0x04
	.zero		1


	//   ....[8]....
        /*01a4*/ 	.word	0x000006d0
        /*01a8*/ 	.word	0x000000ff
        /*01ac*/ 	.word	0x00000020
        /*01b0*/ 	.short	0x0100
        /*01b2*/ 	.byte	0x04
	.zero		1


	//   ....[9]....
        /*01b4*/ 	.word	0x000006e0
        /*01b8*/ 	.word	0x000000ff
        /*01bc*/ 	.word	0x00000060
        /*01c0*/ 	.short	0x0100
        /*01c2*/ 	.byte	0x04
	.zero		1


	//   ....[10]....
        /*01c4*/ 	.word	0x000006f0
        /*01c8*/ 	.word	0x000000ff
        /*01cc*/ 	.word	0x00000028
        /*01d0*/ 	.short	0x0100
        /*01d2*/ 	.byte	0x04
	.zero		1


	//   ....[11]....
        /*01d4*/ 	.word	0x00000700
        /*01d8*/ 	.word	0x000000ff
        /*01dc*/ 	.word	0x00000068
        /*01e0*/ 	.short	0x0100
        /*01e2*/ 	.byte	0x04
	.zero		1


	//   ....[12]....
        /*01e4*/ 	.word	0x00000710
        /*01e8*/ 	.word	0x000000ff
        /*01ec*/ 	.word	0x00000030
        /*01f0*/ 	.short	0x0100
        /*01f2*/ 	.byte	0x04
	.zero		1


	//   ....[13]....
        /*01f4*/ 	.word	0x00000720
        /*01f8*/ 	.word	0x000000ff
        /*01fc*/ 	.word	0x00000070
        /*0200*/ 	.short	0x0100
        /*0202*/ 	.byte	0x04
	.zero		1


	//   ....[14]....
        /*0204*/ 	.word	0x00000730
        /*0208*/ 	.word	0x000000ff
        /*020c*/ 	.word	0x00000038
        /*0210*/ 	.short	0x0100
        /*0212*/ 	.byte	0x04
	.zero		1


	//   ....[15]....
        /*0214*/ 	.word	0x00000740
        /*0218*/ 	.word	0x000000ff
        /*021c*/ 	.word	0x00000078
        /*0220*/ 	.short	0x0100
        /*0222*/ 	.byte	0x04
	.zero		1


	//   ....[16]....
        /*0224*/ 	.word	0x00000860
        /*0228*/ 	.word	0x000000ff
        /*022c*/ 	.word	0x00000080
        /*0230*/ 	.short	0x0100
        /*0232*/ 	.byte	0x04
	.zero		1


	//   ....[17]....
        /*0234*/ 	.word	0x00000870
        /*0238*/ 	.word	0x000000ff
        /*023c*/ 	.word	0x000000a0
        /*0240*/ 	.short	0x0100
        /*0242*/ 	.byte	0x04
	.zero		1


	//   ....[18]....
        /*0244*/ 	.word	0x00000880
        /*0248*/ 	.word	0x000000ff
        /*024c*/ 	.word	0x00000088
        /*0250*/ 	.short	0x0100
        /*0252*/ 	.byte	0x04
	.zero		1


	//   ....[19]....
        /*0254*/ 	.word	0x00000890
        /*0258*/ 	.word	0x000000ff
        /*025c*/ 	.word	0x000000a8
        /*0260*/ 	.short	0x0100
        /*0262*/ 	.byte	0x04
	.zero		1


	//   ....[20]....
        /*0264*/ 	.word	0x000008a0
        /*0268*/ 	.word	0x000000ff
        /*026c*/ 	.word	0x00000090
        /*0270*/ 	.short	0x0100
        /*0272*/ 	.byte	0x04
	.zero		1


	//   ....[21]....
        /*0274*/ 	.word	0x000008b0
        /*0278*/ 	.word	0x000000ff
        /*027c*/ 	.word	0x000000b0
        /*0280*/ 	.short	0x0100
        /*0282*/ 	.byte	0x04
	.zero		1


	//   ....[22]....
        /*0284*/ 	.word	0x000008c0
        /*0288*/ 	.word	0x000000ff
        /*028c*/ 	.word	0x00000098
        /*0290*/ 	.short	0x0100
        /*0292*/ 	.byte	0x04
	.zero		1


	//   ....[23]....
        /*0294*/ 	.word	0x000008d0
        /*0298*/ 	.word	0x000000ff
        /*029c*/ 	.word	0x000000b8
        /*02a0*/ 	.short	0x0100
        /*02a2*/ 	.byte	0x04
	.zero		1


	//   ....[24]....
        /*02a4*/ 	.word	0x000009b0
        /*02a8*/ 	.word	0x000000ff
        /*02ac*/ 	.word	0x000000c0
        /*02b0*/ 	.short	0x0100
        /*02b2*/ 	.byte	0x06
	.zero		1


	//   ....[25]....
        /*02b4*/ 	.word	0x000009c0
        /*02b8*/ 	.word	0x000000ff
        /*02bc*/ 	.word	0x000000c8
        /*02c0*/ 	.short	0x0100
        /*02c2*/ 	.byte	0x06
	.zero		1


	//   ....[26]....
        /*02c4*/ 	.word	0x00000af0
        /*02c8*/ 	.word	0x000000ff
        /*02cc*/ 	.word	0x000000d0
        /*02d0*/ 	.short	0x0100
        /*02d2*/ 	.byte	0x06
	.zero		1


	//   ....[27]....
        /*02d4*/ 	.word	0x00000b00
        /*02d8*/ 	.word	0x000000ff
        /*02dc*/ 	.word	0x000000e0
        /*02e0*/ 	.short	0x0100
        /*02e2*/ 	.byte	0x06
	.zero		1


	//   ....[28]....
        /*02e4*/ 	.word	0x00000b10
        /*02e8*/ 	.word	0x000000ff
        /*02ec*/ 	.word	0x000000d8
        /*02f0*/ 	.short	0x0100
        /*02f2*/ 	.byte	0x06
	.zero		1


	//   ....[29]....
        /*02f4*/ 	.word	0x00000b20
        /*02f8*/ 	.word	0x000000ff
        /*02fc*/ 	.word	0x000000e8
        /*0300*/ 	.short	0x0100
        /*0302*/ 	.byte	0x06
	.zero		1


	//   ....[30]....
        /*0304*/ 	.word	0x00000c40
        /*0308*/ 	.word	0x000000ff
        /*030c*/ 	.word	0x000000f0
        /*0310*/ 	.short	0x0100
        /*0312*/ 	.byte	0x04
	.zero		1


	//   ....[31]....
        /*0314*/ 	.word	0x00000c50
        /*0318*/ 	.word	0x000000ff
        /*031c*/ 	.word	0x00000110
        /*0320*/ 	.short	0x0100
        /*0322*/ 	.byte	0x04
	.zero		1


	//   ....[32]....
        /*0324*/ 	.word	0x00000c60
        /*0328*/ 	.word	0x000000ff
        /*032c*/ 	.word	0x000000f8
        /*0330*/ 	.short	0x0100
        /*0332*/ 	.byte	0x04
	.zero		1


	//   ....[33]....
        /*0334*/ 	.word	0x00000c70
        /*0338*/ 	.word	0x000000ff
        /*033c*/ 	.word	0x00000118
        /*0340*/ 	.short	0x0100
        /*0342*/ 	.byte	0x04
	.zero		1


	//   ....[34]....
        /*0344*/ 	.word	0x00000c80
        /*0348*/ 	.word	0x000000ff
        /*034c*/ 	.word	0x00000100
        /*0350*/ 	.short	0x0100
        /*0352*/ 	.byte	0x04
	.zero		1


	//   ....[35]....
        /*0354*/ 	.word	0x00000c90
        /*0358*/ 	.word	0x000000ff
        /*035c*/ 	.word	0x00000120
        /*0360*/ 	.short	0x0100
        /*0362*/ 	.byte	0x04
	.zero		1


	//   ....[36]....
        /*0364*/ 	.word	0x00000ca0
        /*0368*/ 	.word	0x000000ff
        /*036c*/ 	.word	0x00000108
        /*0370*/ 	.short	0x0100
        /*0372*/ 	.byte	0x04
	.zero		1


	//   ....[37]....
        /*0374*/ 	.word	0x00000cb0
        /*0378*/ 	.word	0x000000ff
        /*037c*/ 	.word	0x00000128
        /*0380*/ 	.short	0x0100
        /*0382*/ 	.byte	0x04
	.zero		1


	//   ....[38]....
        /*0384*/ 	.word	0x00000da0
        /*0388*/ 	.word	0x000000ff
        /*038c*/ 	.word	0x00000130
        /*0390*/ 	.short	0x0100
        /*0392*/ 	.byte	0x04
	.zero		1


	//   ....[39]....
        /*0394*/ 	.word	0x00000db0
        /*0398*/ 	.word	0x000000ff
        /*039c*/ 	.word	0x00000140
        /*03a0*/ 	.short	0x0100
        /*03a2*/ 	.byte	0x04
	.zero		1


	//   ....[40]....
        /*03a4*/ 	.word	0x00000dc0
        /*03a8*/ 	.word	0x000000ff
        /*03ac*/ 	.word	0x00000138
        /*03b0*/ 	.short	0x0100
        /*03b2*/ 	.byte	0x04
	.zero		1


	//   ....[41]....
        /*03b4*/ 	.word	0x00000dd0
        /*03b8*/ 	.word	0x000000ff
        /*03bc*/ 	.word	0x00000148
        /*03c0*/ 	.short	0x0100
        /*03c2*/ 	.byte	0x04
	.zero		1


	//   ....[42]....
        /*03c4*/ 	.word	0x00000ed0
        /*03c8*/ 	.word	0x000000ff
        /*03cc*/ 	.word	0x00000150
        /*03d0*/ 	.short	0x0100
        /*03d2*/ 	.byte	0x06
	.zero		1


	//   ....[43]....
        /*03d4*/ 	.word	0x00001b20
        /*03d8*/ 	.word	0x00000000
        /*03dc*/ 	.word	0x00000140
        /*03e0*/ 	.short	0x010a
        /*03e2*/ 	.byte	0xff
	.zero		1


	//   ....[44]....
        /*03e4*/ 	.word	0x00001b50
        /*03e8*/ 	.word	0x00000000
        /*03ec*/ 	.word	0x00000130
        /*03f0*/ 	.short	0x0101
        /*03f2*/ 	.byte	0xff
	.zero		1


	//   ....[45]....
        /*03f4*/ 	.word	0x00001c10
        /*03f8*/ 	.word	0x000000ff
        /*03fc*/ 	.word	0x00000040
        /*0400*/ 	.short	0x010a
        /*0402*/ 	.byte	0x04
	.zero		1


	//   ....[46]....
        /*0404*/ 	.word	0x00001ce0
        /*0408*/ 	.word	0x000000ff
        /*040c*/ 	.word	0x00000040
        /*0410*/ 	.short	0x010a
        /*0412*/ 	.byte	0x21
	.zero		1


	//   ....[47]....
        /*0414*/ 	.word	0x00001ea0
        /*0418*/ 	.word	0x000000ff
        /*041c*/ 	.word	0x00000040
        /*0420*/ 	.short	0x010a
        /*0422*/ 	.byte	0x07
	.zero		1


	//   ....[48]....
        /*0424*/ 	.word	0x00001fa0
        /*0428*/ 	.word	0x000000ff
        /*042c*/ 	.word	0x000000c8
        /*0430*/ 	.short	0x0101
        /*0432*/ 	.byte	0x06
	.zero		1


	//   ....[49]....
        /*0434*/ 	.word	0x00001fc0
        /*0438*/ 	.word	0x000000ff
        /*043c*/ 	.word	0x00000040
        /*0440*/ 	.short	0x010a
        /*0442*/ 	.byte	0x04
	.zero		1


	//   ....[50]....
        /*0444*/ 	.word	0x00002040
        /*0448*/ 	.word	0x000000ff
        /*044c*/ 	.word	0x00000040
        /*0450*/ 	.short	0x010a
        /*0452*/ 	.byte	0x11
	.zero		1


	//   ....[51]....
        /*0454*/ 	.word	0x000021d0
        /*0458*/ 	.word	0x000000ff
        /*045c*/ 	.word	0x00000040
        /*0460*/ 	.short	0x010a
        /*0462*/ 	.byte	0x08
	.zero		1


	//   ....[52]....
        /*0464*/ 	.word	0x00002330
        /*0468*/ 	.word	0x00000003
        /*046c*/ 	.word	0x000000d0
        /*0470*/ 	.short	0x010a
        /*0472*/ 	.byte	0xff
	.zero		1


	//   ....[53]....
        /*0474*/ 	.word	0x00002480
        /*0478*/ 	.word	0x00000000
        /*047c*/ 	.word	0x00000000
        /*0480*/ 	.short	0x0101
        /*0482*/ 	.byte	0xff
	.zero		1


	//   ....[54]....
        /*0484*/ 	.word	0x00002a30
        /*0488*/ 	.word	0x000000ff
        /*048c*/ 	.word	0x00000000
        /*0490*/ 	.short	0x010a
        /*0492*/ 	.byte	0x04
	.zero		1


	//   ....[55]....
        /*0494*/ 	.word	0x00002ac0
        /*0498*/ 	.word	0x000000ff
        /*049c*/ 	.word	0x00000000
        /*04a0*/ 	.short	0x010a
        /*04a2*/ 	.byte	0x05
	.zero		1


	//   ....[56]....
        /*04a4*/ 	.word	0x00002b50
        /*04a8*/ 	.word	0x000000ff
        /*04ac*/ 	.word	0x00000000
        /*04b0*/ 	.short	0x010a
        /*04b2*/ 	.byte	0x05
	.zero		1


	//   ....[57]....
        /*04b4*/ 	.word	0x00002be0
        /*04b8*/ 	.word	0x000000ff
        /*04bc*/ 	.word	0x00000000
        /*04c0*/ 	.short	0x010a
        /*04c2*/ 	.byte	0x05
	.zero		1


	//   ....[58]....
        /*04c4*/ 	.word	0x00002c70
        /*04c8*/ 	.word	0x000000ff
        /*04cc*/ 	.word	0x00000000
        /*04d0*/ 	.short	0x010a
        /*04d2*/ 	.byte	0x05
	.zero		1


	//   ....[59]....
        /*04d4*/ 	.word	0x00002d00
        /*04d8*/ 	.word	0x000000ff
        /*04dc*/ 	.word	0x00000000
        /*04e0*/ 	.short	0x010a
        /*04e2*/ 	.byte	0x05
	.zero		1


	//   ....[60]....
        /*04e4*/ 	.word	0x00002d90
        /*04e8*/ 	.word	0x000000ff
        /*04ec*/ 	.word	0x00000000
        /*04f0*/ 	.short	0x010a
        /*04f2*/ 	.byte	0x05
	.zero		1


	//   ....[61]....
        /*04f4*/ 	.word	0x00002e30
        /*04f8*/ 	.word	0x00000000
        /*04fc*/ 	.word	0x00000000
        /*0500*/ 	.short	0x010a
        /*0502*/ 	.byte	0xff
	.zero		1


	//   ....[62]....
        /*0504*/ 	.word	0x00002f50
        /*0508*/ 	.word	0x00000002
        /*050c*/ 	.word	0x00000130
        /*0510*/ 	.short	0x010a
        /*0512*/ 	.byte	0xff
	.zero		1


	//   ....[63]....
        /*0514*/ 	.word	0x00002fc0
        /*0518*/ 	.word	0x00000002
        /*051c*/ 	.word	0x00000000
        /*0520*/ 	.short	0x0101
        /*0522*/ 	.byte	0xff
	.zero		1


	//   ....[64]....
        /*0524*/ 	.word	0x00002fe0
        /*0528*/ 	.word	0x000000ff
        /*052c*/ 	.word	0x000000e0
        /*0530*/ 	.short	0x010a
        /*0532*/ 	.byte	0x04
	.zero		1


	//   ....[65]....
        /*0534*/ 	.word	0x00003100
        /*0538*/ 	.word	0x00000002
        /*053c*/ 	.word	0x000000d0
        /*0540*/ 	.short	0x010a
        /*0542*/ 	.byte	0xff
	.zero		1


	//   ....[66]....
        /*0544*/ 	.word	0x00003200
        /*0548*/ 	.word	0x00000002
        /*054c*/ 	.word	0x00000000
        /*0550*/ 	.short	0x0101
        /*0552*/ 	.byte	0xff
	.zero		1


	//   ....[67]....
        /*0554*/ 	.word	0x00003290
        /*0558*/ 	.word	0x000000ff
        /*055c*/ 	.word	0x000000e0
        /*0560*/ 	.short	0x0106
        /*0562*/ 	.byte	0x04
	.zero		1


	//   ....[68]....
        /*0564*/ 	.word	0x000032b0
        /*0568*/ 	.word	0x000000ff
        /*056c*/ 	.word	0x000000e0
        /*0570*/ 	.short	0x010a
        /*0572*/ 	.byte	0x04
	.zero		1


	//   ....[69]....
        /*0574*/ 	.word	0x00003340
        /*0578*/ 	.word	0x000000ff
        /*057c*/ 	.word	0x000000e0
        /*0580*/ 	.short	0x0106
        /*0582*/ 	.byte	0x07
	.zero		1


	//   ....[70]....
        /*0584*/ 	.word	0x00003380
        /*0588*/ 	.word	0x00000000
        /*058c*/ 	.word	0x000000e0
        /*0590*/ 	.short	0x010a
        /*0592*/ 	.byte	0xff
	.zero		1


	//   ....[71]....
        /*0594*/ 	.word	0x000035c0
        /*0598*/ 	.word	0x000000ff
        /*059c*/ 	.word	0x00000008
        /*05a0*/ 	.short	0x010a
        /*05a2*/ 	.byte	0x05
	.zero		1


	//   ....[72]....
        /*05a4*/ 	.word	0x000035e0
        /*05a8*/ 	.word	0x000000ff
        /*05ac*/ 	.word	0x00000008
        /*05b0*/ 	.short	0x010a
        /*05b2*/ 	.byte	0x05
	.zero		1


	//   ....[73]....
        /*05b4*/ 	.word	0x00003770
        /*05b8*/ 	.word	0x000000ff
        /*05bc*/ 	.word	0x00000008
        /*05c0*/ 	.short	0x010a
        /*05c2*/ 	.byte	0x05
	.zero		1


	//   ....[74]....
        /*05c4*/ 	.word	0x00003790
        /*05c8*/ 	.word	0x000000ff
        /*05cc*/ 	.word	0x00000008
        /*05d0*/ 	.short	0x010a
        /*05d2*/ 	.byte	0x05
	.zero		1


	//   ....[75]....
        /*05d4*/ 	.word	0x00003850
        /*05d8*/ 	.word	0x000000ff
        /*05dc*/ 	.word	0x00000000
        /*05e0*/ 	.short	0x0101
        /*05e2*/ 	.byte	0x04
	.zero		1


	//   ....[76]....
        /*05e4*/ 	.word	0x00003b90
        /*05e8*/ 	.word	0x00000000
        /*05ec*/ 	.word	0x000000d0
        /*05f0*/ 	.short	0x010a
        /*05f2*/ 	.byte	0xff
	.zero		1


	//   ....[77]....
        /*05f4*/ 	.word	0x00003c50
        /*05f8*/ 	.word	0x00000000
        /*05fc*/ 	.word	0x00000000
        /*0600*/ 	.short	0x0101
        /*0602*/ 	.byte	0xff
	.zero		1


	//   ....[78]....
        /*0604*/ 	.word	0x00003d10
        /*0608*/ 	.word	0x000000ff
        /*060c*/ 	.word	0x00000000
        /*0610*/ 	.short	0x010a
        /*0612*/ 	.byte	0x04
	.zero		1


	//   ....[79]....
        /*0614*/ 	.word	0x00003d20
        /*0618*/ 	.word	0x000000ff
        /*061c*/ 	.word	0x00000110
        /*0620*/ 	.short	0x010a
        /*0622*/ 	.byte	0x1f
	.zero		1


	//   ....[80]....
        /*0624*/ 	.word	0x00003dd0
        /*0628*/ 	.word	0x000000ff
        /*062c*/ 	.word	0x00000000
        /*0630*/ 	.short	0x010a
        /*0632*/ 	.byte	0x05
	.zero		1


	//   ....[81]....
        /*0634*/ 	.word	0x00003f00
        /*0638*/ 	.word	0x000000ff
        /*063c*/ 	.word	0x00000000
        /*0640*/ 	.short	0x010a
        /*0642*/ 	.byte	0x04
	.zero		1


	//   ....[82]....
        /*0644*/ 	.word	0x00004200
        /*0648*/ 	.word	0x000000ff
        /*064c*/ 	.word	0x00000000
        /*0650*/ 	.short	0x010a
        /*0652*/ 	.byte	0x04
	.zero		1


	//   ....[83]....
        /*0654*/ 	.word	0x00004290
        /*0658*/ 	.word	0x000000ff
        /*065c*/ 	.word	0x00000000
        /*0660*/ 	.short	0x010a
        /*0662*/ 	.byte	0x05
	.zero		1


	//   ....[84]....
        /*0664*/ 	.word	0x00004320
        /*0668*/ 	.word	0x000000ff
        /*066c*/ 	.word	0x00000000
        /*0670*/ 	.short	0x010a
        /*0672*/ 	.byte	0x05
	.zero		1


	//   ....[85]....
        /*0674*/ 	.word	0x000043c0
        /*0678*/ 	.word	0x00000000
        /*067c*/ 	.word	0x00000000
        /*0680*/ 	.short	0x010a
        /*0682*/ 	.byte	0xff
	.zero		1


	//   ....[86]....
        /*0684*/ 	.word	0x00004400
        /*0688*/ 	.word	0x00000000
        /*068c*/ 	.word	0x00000000
        /*0690*/ 	.short	0x010a
        /*0692*/ 	.byte	0xff
	.zero		1


	//   ....[87]....
        /*0694*/ 	.word	0x00004470
        /*0698*/ 	.word	0x000000ff
        /*069c*/ 	.word	0x00000000
        /*06a0*/ 	.short	0x0101
        /*06a2*/ 	.byte	0x04
	.zero		1


	//   ....[88]....
        /*06a4*/ 	.word	0x000044b0
        /*06a8*/ 	.word	0x000000ff
        /*06ac*/ 	.word	0x00000150
        /*06b0*/ 	.short	0x010a
        /*06b2*/ 	.byte	0x1a
	.zero		1


	//   ....[89]....
        /*06b4*/ 	.word	0x00004500
        /*06b8*/ 	.word	0x000000ff
        /*06bc*/ 	.word	0x00000000
        /*06c0*/ 	.short	0x0101
        /*06c2*/ 	.byte	0x04
	.zero		1


	//   ....[90]....
        /*06c4*/ 	.word	0x000049e0
        /*06c8*/ 	.word	0x00000008
        /*06cc*/ 	.word	0x000000d0
        /*06d0*/ 	.short	0x010a
        /*06d2*/ 	.byte	0xff
	.zero		1


	//   ....[91]....
        /*06d4*/ 	.word	0x00004b50
        /*06d8*/ 	.word	0x00000000
        /*06dc*/ 	.word	0x00000000
        /*06e0*/ 	.short	0x0101
        /*06e2*/ 	.byte	0xff
	.zero		1


	//   ....[92]....
        /*06e4*/ 	.word	0x00005030
        /*06e8*/ 	.word	0x000000ff
        /*06ec*/ 	.word	0x000000c8
        /*06f0*/ 	.short	0x010a
        /*06f2*/ 	.byte	0x15
	.zero		1


	//   ....[93]....
        /*06f4*/ 	.word	0x000051c0
        /*06f8*/ 	.word	0x000000ff
        /*06fc*/ 	.word	0x000000a0
        /*0700*/ 	.short	0x010a
        /*0702*/ 	.byte	0x15
	.zero		1


	//   ....[94]....
        /*0704*/ 	.word	0x00005390
        /*0708*/ 	.word	0x000000ff
        /*070c*/ 	.word	0x00000080
        /*0710*/ 	.short	0x010b
        /*0712*/ 	.byte	0x15
	.zero		1


	//   ....[95]....
        /*0714*/ 	.word	0x000053b0
        /*0718*/ 	.word	0x000000ff
        /*071c*/ 	.word	0x00000000
        /*0720*/ 	.short	0x0101
        /*0722*/ 	.byte	0x04
	.zero		1


	//   ....[96]....
        /*0724*/ 	.word	0x000053c0
        /*0728*/ 	.word	0x000000ff
        /*072c*/ 	.word	0x000000a8
        /*0730*/ 	.short	0x010a
        /*0732*/ 	.byte	0x15
	.zero		1


	//   ....[97]....
        /*0734*/ 	.word	0x00005570
        /*0738*/ 	.word	0x000000ff
        /*073c*/ 	.word	0x00000088
        /*0740*/ 	.short	0x010b
        /*0742*/ 	.byte	0x15
	.zero		1


	//   ....[98]....
        /*0744*/ 	.word	0x00005590
        /*0748*/ 	.word	0x000000ff
        /*074c*/ 	.word	0x00000000
        /*0750*/ 	.short	0x0101
        /*0752*/ 	.byte	0x04
	.zero		1


	//   ....[99]....
        /*0754*/ 	.word	0x000055a0
        /*0758*/ 	.word	0x000000ff
        /*075c*/ 	.word	0x000000b0
        /*0760*/ 	.short	0x010a
        /*0762*/ 	.byte	0x15
	.zero		1


	//   ....[100]....
        /*0764*/ 	.word	0x00005770
        /*0768*/ 	.word	0x000000ff
        /*076c*/ 	.word	0x00000090
        /*0770*/ 	.short	0x010b
        /*0772*/ 	.byte	0x15
	.zero		1


	//   ....[101]....
        /*0774*/ 	.word	0x00005790
        /*0778*/ 	.word	0x000000ff
        /*077c*/ 	.word	0x00000000
        /*0780*/ 	.short	0x0101
        /*0782*/ 	.byte	0x04
	.zero		1


	//   ....[102]....
        /*0784*/ 	.word	0x000057a0
        /*0788*/ 	.word	0x000000ff
        /*078c*/ 	.word	0x000000b8
        /*0790*/ 	.short	0x010a
        /*0792*/ 	.byte	0x15
	.zero		1


	//   ....[103]....
        /*0794*/ 	.word	0x000059f0
        /*0798*/ 	.word	0x000000ff
        /*079c*/ 	.word	0x00000098
        /*07a0*/ 	.short	0x010b
        /*07a2*/ 	.byte	0x15
	.zero		1


	//   ....[104]....
        /*07a4*/ 	.word	0x00005a00
        /*07a8*/ 	.word	0x000000ff
        /*07ac*/ 	.word	0x00000000
        /*07b0*/ 	.short	0x0101
        /*07b2*/ 	.byte	0x34
	.zero		1


	//   ....[105]....
        /*07b4*/ 	.word	0x00005a30
        /*07b8*/ 	.word	0x000000ff
        /*07bc*/ 	.word	0x000000a0
        /*07c0*/ 	.short	0x010a
        /*07c2*/ 	.byte	0x15
	.zero		1


	//   ....[106]....
        /*07c4*/ 	.word	0x00005a50
        /*07c8*/ 	.word	0x000000ff
        /*07cc*/ 	.word	0x000000a8
        /*07d0*/ 	.short	0x010a
        /*07d2*/ 	.byte	0x15
	.zero		1


	//   ....[107]....
        /*07d4*/ 	.word	0x00005a70
        /*07d8*/ 	.word	0x000000ff
        /*07dc*/ 	.word	0x000000b0
        /*07e0*/ 	.short	0x010a
        /*07e2*/ 	.byte	0x15
	.zero		1


	//   ....[108]....
        /*07e4*/ 	.word	0x00005ab0
        /*07e8*/ 	.word	0x00000000
        /*07ec*/ 	.word	0x000000b8
        /*07f0*/ 	.short	0x010a
        /*07f2*/ 	.byte	0xff
	.zero		1


	//   ....[109]....
        /*07f4*/ 	.word	0x00005db0
        /*07f8*/ 	.word	0x00000003
        /*07fc*/ 	.word	0x000000d0
        /*0800*/ 	.short	0x010a
        /*0802*/ 	.byte	0xff
	.zero		1


	//   ....[110]....
        /*0804*/ 	.word	0x00005f30
        /*0808*/ 	.word	0x00000000
        /*080c*/ 	.word	0x00000000
        /*0810*/ 	.short	0x0101
        /*0812*/ 	.byte	0xff
	.zero		1


	//   ....[111]....
        /*0814*/ 	.word	0x00006a20
        /*0818*/ 	.word	0x00000003
        /*081c*/ 	.word	0x00000080
        /*0820*/ 	.short	0x010a
        /*0822*/ 	.byte	0xff
	.zero		1


	//   ....[112]....
        /*0824*/ 	.word	0x00006a30
        /*0828*/ 	.word	0x00000050
        /*082c*/ 	.word	0x000000f0
        /*0830*/ 	.short	0x010a
        /*0832*/ 	.byte	0xff
	.zero		1


	//   ....[113]....
        /*0834*/ 	.word	0x00006ba0
        /*0838*/ 	.word	0x00000003
        /*083c*/ 	.word	0x00000080
        /*0840*/ 	.short	0x010a
        /*0842*/ 	.byte	0xff
	.zero		1


	//   ....[114]....
        /*0844*/ 	.word	0x00006cc0
        /*0848*/ 	.word	0x00000000
        /*084c*/ 	.word	0x00000000
        /*0850*/ 	.short	0x0101
        /*0852*/ 	.byte	0xff
	.zero		1


	//   ....[115]....
        /*0854*/ 	.word	0x00006d40
        /*0858*/ 	.word	0x00000050
        /*085c*/ 	.word	0x000000f0
        /*0860*/ 	.short	0x010a
        /*0862*/ 	.byte	0xff
	.zero		1


	//   ....[116]....
        /*0864*/ 	.word	0x00007910
        /*0868*/ 	.word	0x00000000
        /*086c*/ 	.word	0x00000080
        /*0870*/ 	.short	0x010a
        /*0872*/ 	.byte	0xff
	.zero		1


	//   ....[117]....
        /*0874*/ 	.word	0x000079c0
        /*0878*/ 	.word	0x00000000
        /*087c*/ 	.word	0x00000080
        /*0880*/ 	.short	0x010a
        /*0882*/ 	.byte	0xff
	.zero		1


	//   ....[118]....
        /*0884*/ 	.word	0x00007ae0
        /*0888*/ 	.word	0x00000000
        /*088c*/ 	.word	0x00000000
        /*0890*/ 	.short	0x0101
        /*0892*/ 	.byte	0xff
	.zero		1


	//   ....[119]....
        /*0894*/ 	.word	0x000086a0
        /*0898*/ 	.word	0x00000000
        /*089c*/ 	.word	0x00000080
        /*08a0*/ 	.short	0x010a
        /*08a2*/ 	.byte	0xff
	.zero		1


	//   ....[120]....
        /*08a4*/ 	.word	0x00008750
        /*08a8*/ 	.word	0x00000000
        /*08ac*/ 	.word	0x00000080
        /*08b0*/ 	.short	0x010a
        /*08b2*/ 	.byte	0xff
	.zero		1


	//   ....[121]....
        /*08b4*/ 	.word	0x00008880
        /*08b8*/ 	.word	0x00000000
        /*08bc*/ 	.word	0x00000000
        /*08c0*/ 	.short	0x0101
        /*08c2*/ 	.byte	0xff
	.zero		1


	//   ....[122]....
        /*08c4*/ 	.word	0x00009460
        /*08c8*/ 	.word	0x00000000
        /*08cc*/ 	.word	0x00000080
        /*08d0*/ 	.short	0x010a
        /*08d2*/ 	.byte	0xff
	.zero		1


	//   ....[123]....
        /*08d4*/ 	.word	0x00009510
        /*08d8*/ 	.word	0x00000000
        /*08dc*/ 	.word	0x00000080
        /*08e0*/ 	.short	0x010a
        /*08e2*/ 	.byte	0xff
	.zero		1


	//   ....[124]....
        /*08e4*/ 	.word	0x00009630
        /*08e8*/ 	.word	0x00000000
        /*08ec*/ 	.word	0x00000000
        /*08f0*/ 	.short	0x0101
        /*08f2*/ 	.byte	0xff
	.zero		1


	//   ....[125]....
        /*08f4*/ 	.word	0x000098f0
        /*08f8*/ 	.word	0x00000050
        /*08fc*/ 	.word	0x00000000
        /*0900*/ 	.short	0x0101
        /*0902*/ 	.byte	0xff
	.zero		1


	//   ....[126]....
        /*0904*/ 	.word	0x0000a370
        /*0908*/ 	.word	0x00000000
        /*090c*/ 	.word	0x00000140
        /*0910*/ 	.short	0x010a
        /*0912*/ 	.byte	0xff
	.zero		1


	//   ....[127]....
        /*0914*/ 	.word	0x0000a3d0
        /*0918*/ 	.word	0x00000000
        /*091c*/ 	.word	0x00000040
        /*0920*/ 	.short	0x010a
        /*0922*/ 	.byte	0xff
	.zero		1


	//   ....[128]....
        /*0924*/ 	.word	0x0000a430
        /*0928*/ 	.word	0x00000000
        /*092c*/ 	.word	0x00000040
        /*0930*/ 	.short	0x010a
        /*0932*/ 	.byte	0xff
	.zero		1


	//   ....[129]....
        /*0934*/ 	.word	0x0000a480
        /*0938*/ 	.word	0x00000003
        /*093c*/ 	.word	0x000000d0
        /*0940*/ 	.short	0x010a
        /*0942*/ 	.byte	0xff
	.zero		1


	//   ....[130]....
        /*0944*/ 	.word	0x0000a4e0
        /*0948*/ 	.word	0x00000000
        /*094c*/ 	.word	0x00000000
        /*0950*/ 	.short	0x010a
        /*0952*/ 	.byte	0xff
	.zero		1


	//   ....[131]....
        /*0954*/ 	.word	0x0000a540
        /*0958*/ 	.word	0x00000000
        /*095c*/ 	.word	0x00000000
        /*0960*/ 	.short	0x010a
        /*0962*/ 	.byte	0xff
	.zero		1


	//   ....[132]....
        /*0964*/ 	.word	0x0000a5a0
        /*0968*/ 	.word	0x00000000
        /*096c*/ 	.word	0x00000000
        /*0970*/ 	.short	0x010a
        /*0972*/ 	.byte	0xff
	.zero		1


	//   ....[133]....
        /*0974*/ 	.word	0x0000a600
        /*0978*/ 	.word	0x00000000
        /*097c*/ 	.word	0x00000000
        /*0980*/ 	.short	0x010a
        /*0982*/ 	.byte	0xff
	.zero		1


	//   ....[134]....
        /*0984*/ 	.word	0x0000a660
        /*0988*/ 	.word	0x00000000
        /*098c*/ 	.word	0x00000000
        /*0990*/ 	.short	0x010a
        /*0992*/ 	.byte	0xff
	.zero		1


	//   ....[135]....
        /*0994*/ 	.word	0x0000a6c0
        /*0998*/ 	.word	0x00000000
        /*099c*/ 	.word	0x00000000
        /*09a0*/ 	.short	0x010a
        /*09a2*/ 	.byte	0xff
	.zero		1


	//   ....[136]....
        /*09a4*/ 	.word	0x0000a720
        /*09a8*/ 	.word	0x00000000
        /*09ac*/ 	.word	0x00000000
        /*09b0*/ 	.short	0x010a
        /*09b2*/ 	.byte	0xff
	.zero		1


	//   ....[137]....
        /*09b4*/ 	.word	0x0000a770
        /*09b8*/ 	.word	0x00000002
        /*09bc*/ 	.word	0x00000130
        /*09c0*/ 	.short	0x010a
        /*09c2*/ 	.byte	0xff
	.zero		1


	//   ....[138]....
        /*09c4*/ 	.word	0x0000a7d0
        /*09c8*/ 	.word	0x00000002
        /*09cc*/ 	.word	0x000000e0
        /*09d0*/ 	.short	0x010a
        /*09d2*/ 	.byte	0xff
	.zero		1


	//   ....[139]....
        /*09d4*/ 	.word	0x0000a820
        /*09d8*/ 	.word	0x00000002
        /*09dc*/ 	.word	0x000000d0
        /*09e0*/ 	.short	0x010a
        /*09e2*/ 	.byte	0xff
	.zero		1


	//   ....[140]....
        /*09e4*/ 	.word	0x0000a880
        /*09e8*/ 	.word	0x00000000
        /*09ec*/ 	.word	0x000000e0
        /*09f0*/ 	.short	0x010a
        /*09f2*/ 	.byte	0xff
	.zero		1


	//   ....[141]....
        /*09f4*/ 	.word	0x0000a8e0
        /*09f8*/ 	.word	0x00000005
        /*09fc*/ 	.word	0x00000008
        /*0a00*/ 	.short	0x010a
        /*0a02*/ 	.byte	0xff
	.zero		1


	//   ....[142]....
        /*0a04*/ 	.word	0x0000a9c0
        /*0a08*/ 	.word	0x00000000
        /*0a0c*/ 	.word	0x00000008
        /*0a10*/ 	.short	0x010a
        /*0a12*/ 	.byte	0xff
	.zero		1


	//   ....[143]....
        /*0a14*/ 	.word	0x0000aa10
        /*0a18*/ 	.word	0x00000000
        /*0a1c*/ 	.word	0x000000d0
        /*0a20*/ 	.short	0x010a
        /*0a22*/ 	.byte	0xff
	.zero		1


	//   ....[144]....
        /*0a24*/ 	.word	0x0000aa70
        /*0a28*/ 	.word	0x00000000
        /*0a2c*/ 	.word	0x00000110
        /*0a30*/ 	.short	0x010a
        /*0a32*/ 	.byte	0xff
	.zero		1


	//   ....[145]....
        /*0a34*/ 	.word	0x0000aad0
        /*0a38*/ 	.word	0x00000000
        /*0a3c*/ 	.word	0x00000000
        /*0a40*/ 	.short	0x010a
        /*0a42*/ 	.byte	0xff
	.zero		1


	//   ....[146]....
        /*0a44*/ 	.word	0x0000ab30
        /*0a48*/ 	.word	0x00000000
        /*0a4c*/ 	.word	0x00000000
        /*0a50*/ 	.short	0x010a
        /*0a52*/ 	.byte	0xff
	.zero		1


	//   ....[147]....
        /*0a54*/ 	.word	0x0000ab90
        /*0a58*/ 	.word	0x00000000
        /*0a5c*/ 	.word	0x00000000
        /*0a60*/ 	.short	0x010a
        /*0a62*/ 	.byte	0xff
	.zero		1


	//   ....[148]....
        /*0a64*/ 	.word	0x0000abf0
        /*0a68*/ 	.word	0x00000000
        /*0a6c*/ 	.word	0x00000000
        /*0a70*/ 	.short	0x010a
        /*0a72*/ 	.byte	0xff
	.zero		1


	//   ....[149]....
        /*0a74*/ 	.word	0x0000ac50
        /*0a78*/ 	.word	0x00000000
        /*0a7c*/ 	.word	0x00000150
        /*0a80*/ 	.short	0x010a
        /*0a82*/ 	.byte	0xff
	.zero		1


	//   ....[150]....
        /*0a84*/ 	.word	0x0000aca0
        /*0a88*/ 	.word	0x00000008
        /*0a8c*/ 	.word	0x000000d0
        /*0a90*/ 	.short	0x010a
        /*0a92*/ 	.byte	0xff
	.zero		1


	//   ....[151]....
        /*0a94*/ 	.word	0x0000ad00
        /*0a98*/ 	.word	0x00000000
        /*0a9c*/ 	.word	0x000000c8
        /*0aa0*/ 	.short	0x010a
        /*0aa2*/ 	.byte	0xff
	.zero		1


	//   ....[152]....
        /*0aa4*/ 	.word	0x0000ad60
        /*0aa8*/ 	.word	0x00000000
        /*0aac*/ 	.word	0x000000a0
        /*0ab0*/ 	.short	0x010a
        /*0ab2*/ 	.byte	0xff
	.zero		1


	//   ....[153]....
        /*0ab4*/ 	.word	0x0000adc0
        /*0ab8*/ 	.word	0x00000000
        /*0abc*/ 	.word	0x000000a8
        /*0ac0*/ 	.short	0x010a
        /*0ac2*/ 	.byte	0xff
	.zero		1


	//   ....[154]....
        /*0ac4*/ 	.word	0x0000ae20
        /*0ac8*/ 	.word	0x00000000
        /*0acc*/ 	.word	0x000000b0
        /*0ad0*/ 	.short	0x010a
        /*0ad2*/ 	.byte	0xff
	.zero		1


	//   ....[155]....
        /*0ad4*/ 	.word	0x0000ae80
        /*0ad8*/ 	.word	0x00000000
        /*0adc*/ 	.word	0x000000b8
        /*0ae0*/ 	.short	0x010a
        /*0ae2*/ 	.byte	0xff
	.zero		1


	//   ....[156]....
        /*0ae4*/ 	.word	0x0000aee0
        /*0ae8*/ 	.word	0x00000000
        /*0aec*/ 	.word	0x000000a0
        /*0af0*/ 	.short	0x010a
        /*0af2*/ 	.byte	0xff
	.zero		1


	//   ....[157]....
        /*0af4*/ 	.word	0x0000af40
        /*0af8*/ 	.word	0x00000000
        /*0afc*/ 	.word	0x000000a8
        /*0b00*/ 	.short	0x010a
        /*0b02*/ 	.byte	0xff
	.zero		1


	//   ....[158]....
        /*0b04*/ 	.word	0x0000afa0
        /*0b08*/ 	.word	0x00000000
        /*0b0c*/ 	.word	0x000000b0
        /*0b10*/ 	.short	0x010a
        /*0b12*/ 	.byte	0xff
	.zero		1


	//   ....[159]....
        /*0b14*/ 	.word	0x0000aff0
        /*0b18*/ 	.word	0x00000003
        /*0b1c*/ 	.word	0x000000d0
        /*0b20*/ 	.short	0x010a
        /*0b22*/ 	.byte	0xff
	.zero		1


	//   ....[160]....
        /*0b24*/ 	.word	0x0000b040
        /*0b28*/ 	.word	0x00000003
        /*0b2c*/ 	.word	0x00000080
        /*0b30*/ 	.short	0x010a
        /*0b32*/ 	.byte	0xff
	.zero		1


	//   ....[161]....
        /*0b34*/ 	.word	0x0000b090
        /*0b38*/ 	.word	0x00000050
        /*0b3c*/ 	.word	0x000000f0
        /*0b40*/ 	.short	0x010a
        /*0b42*/ 	.byte	0xff
	.zero		1


	//   ....[162]....
        /*0b44*/ 	.word	0x0000b0e0
        /*0b48*/ 	.word	0x00000000
        /*0b4c*/ 	.word	0x00000080
        /*0b50*/ 	.short	0x010a
        /*0b52*/ 	.byte	0xff
	.zero		1


	//   ....[163]....
        /*0b54*/ 	.word	0x0000b130
        /*0b58*/ 	.word	0x00000000
        /*0b5c*/ 	.word	0x00000080
        /*0b60*/ 	.short	0x010a
        /*0b62*/ 	.byte	0xff
	.zero		1


	//   ....[164]....
        /*0b64*/ 	.word	0x0000b180
        /*0b68*/ 	.word	0x00000000
        /*0b6c*/ 	.word	0x00000080
        /*0b70*/ 	.short	0x010a
        /*0b72*/ 	.byte	0xff
	.zero		1


	//----- nvinfo : EIATTR_NUM_MBARRIERS
	.align		4
.L_48:
        /*0b74*/ 	.byte	0x03, 0x38
        /*0b76*/ 	.short	0x002b


	//----- nvinfo : EIATTR_EXIT_INSTR_OFFSETS
	.align		4
        /*0b78*/ 	.byte	0x04, 0x1c
        /*0b7a*/ 	.short	(.L_50 - .L_49)


	//   ....[0]....
.L_49:
        /*0b7c*/ 	.word	0x00002e60


	//   ....[1]....
        /*0b80*/ 	.word	0x00003350


	//   ....[2]....
        /*0b84*/ 	.word	0x000033b0


	//   ....[3]....
        /*0b88*/ 	.word	0x00004730


	//   ....[4]....
        /*0b8c*/ 	.word	0x00005ae0


	//   ....[5]....
        /*0b90*/ 	.word	0x00005b20


	//   ....[6]....
        /*0b94*/ 	.word	0x0000a360


	//----- nvinfo : EIATTR_MAX_THREADS
	.align		4
.L_50:
        /*0b98*/ 	.byte	0x04, 0x05
        /*0b9a*/ 	.short	(.L_52 - .L_51)
.L_51:
        /*0b9c*/ 	.word	0x00000100
        /*0ba0*/ 	.word	0x00000001
        /*0ba4*/ 	.word	0x00000001


	//----- nvinfo : EIATTR_CRS_STACK_SIZE
	.align		4
.L_52:
        /*0ba8*/ 	.byte	0x04, 0x1e
        /*0baa*/ 	.short	(.L_54 - .L_53)
.L_53:
        /*0bac*/ 	.word	0x00000000


	//----- nvinfo : EIATTR_CBANK_PARAM_SIZE
	.align		4
.L_54:
        /*0bb0*/ 	.byte	0x03, 0x19
        /*0bb2*/ 	.short	0x0800


	//----- nvinfo : EIATTR_PARAM_CBANK
	.align		4
        /*0bb4*/ 	.byte	0x04, 0x0a
        /*0bb6*/ 	.short	(.L_56 - .L_55)
	.align		4
.L_55:
        /*0bb8*/ 	.word	index@(.nv.constant0._ZN7cutlass13device_kernelINS_4gemm6kernel13GemmUniversalIN4cute5tupleIJiiiiEEENS1_10collective13CollectiveMmaINS1_35MainloopSm100TmaUmmaWarpSpecializedILi8ELi2ELi4ENS5_IJNS4_1CILi8EEENSA_ILi1EEESC_EEEEENS5_IJNSA_ILi128EEENSA_ILi256EEESF_EEEaNS5_IJlSC_lEEEaSI_NS4_8TiledMMAINS4_8MMA_AtomIJNS4_21SM100_MMA_S8_2x1SM_SSIaaiLi128ELi256ELNS4_4UMMA5MajorE0ELSN_0ELNSM_8SaturateE0EEEEEENS4_6LayoutINS5_IJSC_SC_SC_EEENS5_IJNSA_ILi0EEEST_ST_EEEEENS5_IJNS4_10UnderscoreESW_SW_EEEEENS4_18SM100_TMA_2SM_LOADENS4_14ComposedLayoutINS4_7SwizzleILi3ELi4ELi3EEENS4_18smem_ptr_flag_bitsILi8EEENSR_INS5_IJSB_SF_EEENS5_IJSF_SC_EEEEEEEvNS4_8identityENS4_28SM100_TMA_2SM_LOAD_MULTICASTES18_vS19_EENS_8epilogue10collective18CollectiveEpilogueINS1C_23Sm100TmaWarpSpecializedILi4ELi2ELi32ELb0ELb0EEEJNS5_IJNSA_ILi64EEESG_SF_EEENS5_IJNSR_IS1H_SC_EENSR_INS5_IJNSA_ILi32EEENSA_ILi2EEEEEENS5_IJSC_SF_EEEEEEEEaSI_aSI_NS1C_6fusion15FusionCallbacksIS1G_NS1Q_17LinearCombinationIaiaiLNS_15FloatRoundStyleE2EEES1I_S1P_JEEENS4_5SM1004TMEM4LOAD26SM100_TMEM_LOAD_32dp32b32xENS4_13SM90_TMA_LOADENS10_INS11_ILi1ELi4ELi3EEES14_NSR_INS5_IJSB_S1K_EEENS5_IJS1K_SC_EEEEEEENS4_39AutoVectorizingCopyWithAssumedAlignmentILi128EEENS4_14SM90_TMA_STOREES25_S27_S27_EEEvvEEEEvNT_6ParamsE)
        /*0bbc*/ 	.short	0x0380
        /*0bbe*/ 	.short	0x0800


	//----- nvinfo : EIATTR_SW_WAR
	.align		4
.L_56:
        /*0bc0*/ 	.byte	0x04, 0x36
        /*0bc2*/ 	.short	(.L_58 - .L_57)
.L_57:
        /*0bc4*/ 	.word	0x00000008
.L_58:


//--------------------- .nv.callgraph             --------------------------
	.section	.nv.callgraph,"",@"SHT_CUDA_CALLGRAPH"
	.align	4
	.sectionentsize	8
	.align		4
        /*0000*/ 	.word	0x00000000
	.align		4
        /*0004*/ 	.word	0xffffffff
	.align		4
        /*0008*/ 	.word	index@(_ZN7cutlass13device_kernelINS_4gemm6kernel13GemmUniversalIN4cute5tupleIJiiiiEEENS1_10collective13CollectiveMmaINS1_35MainloopSm100TmaUmmaWarpSpecializedILi8ELi2ELi4ENS5_IJNS4_1CILi8EEENSA_ILi1EEESC_EEEEENS5_IJNSA_ILi128EEENSA_ILi256EEESF_EEEaNS5_IJlSC_lEEEaSI_NS4_8TiledMMAINS4_8MMA_AtomIJNS4_21SM100_MMA_S8_2x1SM_SSIaaiLi128ELi256ELNS4_4UMMA5MajorE0ELSN_0ELNSM_8SaturateE0EEEEEENS4_6LayoutINS5_IJSC_SC_SC_EEENS5_IJNSA_ILi0EEEST_ST_EEEEENS5_IJNS4_10UnderscoreESW_SW_EEEEENS4_18SM100_TMA_2SM_LOADENS4_14ComposedLayoutINS4_7SwizzleILi3ELi4ELi3EEENS4_18smem_ptr_flag_bitsILi8EEENSR_INS5_IJSB_SF_EEENS5_IJSF_SC_EEEEEEEvNS4_8identityENS4_28SM100_TMA_2SM_LOAD_MULTICASTES18_vS19_EENS_8epilogue10collective18CollectiveEpilogueINS1C_23Sm100TmaWarpSpecializedILi4ELi2ELi32ELb0ELb0EEEJNS5_IJNSA_ILi64EEESG_SF_EEENS5_IJNSR_IS1H_SC_EENSR_INS5_IJNSA_ILi32EEENSA_ILi2EEEEEENS5_IJSC_SF_EEEEEEEEaSI_aSI_NS1C_6fusion15FusionCallbacksIS1G_NS1Q_17LinearCombinationIaiaiLNS_15FloatRoundStyleE2EEES1I_S1P_JEEENS4_5SM1004TMEM4LOAD26SM100_TMEM_LOAD_32dp32b32xENS4_13SM90_TMA_LOADENS10_INS11_ILi1ELi4ELi3EEES14_NSR_INS5_IJSB_S1K_EEENS5_IJS1K_SC_EEEEEEENS4_39AutoVectorizingCopyWithAssumedAlignmentILi128EEENS4_14SM90_TMA_STOREES25_S27_S27_EEEvvEEEEvNT_6ParamsE)
	.align		4
        /*000c*/ 	.word	index@(__assertfail)
	.align		4
        /*0010*/ 	.word	0x00000000
	.align		4
        /*0014*/ 	.word	0xfffffffe
	.align		4
        /*0018*/ 	.word	0x00000000
	.align		4
        /*001c*/ 	.word	0xfffffffd
	.align		4
        /*0020*/ 	.word	0x00000000
	.align		4
        /*0024*/ 	.word	0xfffffffc


//--------------------- .nv.constant4             --------------------------
	.section	.nv.constant4,"a",@progbits
	.align	8
	.align		8
.nv.constant4:
        /*0000*/ 	.dword	__assertfail
	.align		8
        /*0008*/ 	.dword	__unnamed_1
	.align		8
        /*0010*/ 	.dword	__unnamed_2
	.align		8
        /*0018*/ 	.dword	__unnamed_3
	.align		8
        /*0020*/ 	.dword	_ZN40_INTERNAL_47f3fd27_4_k_cu_69b6d73a_315204cuda3std3__45__cpo5beginE
	.align		8
        /*0028*/ 	.dword	_ZN40_INTERNAL_47f3fd27_4_k_cu_69b6d73a_315204cuda3std3__45__cpo3endE
	.align		8
        /*0030*/ 	.dword	_ZN40_INTERNAL_47f3fd27_4_k_cu_69b6d73a_315204cuda3std3__45__cpo6cbeginE
	.align		8
        /*0038*/ 	.dword	_ZN40_INTERNAL_47f3fd27_4_k_cu_69b6d73a_315204cuda3std3__45__cpo4cendE
	.align		8
        /*0040*/ 	.dword	_ZN40_INTERNAL_47f3fd27_4_k_cu_69b6d73a_315204cuda3std3__442_GLOBAL__N__47f3fd27_4_k_cu_69b6d73a_315206ignoreE
	.align		8
        /*0048*/ 	.dword	_ZN40_INTERNAL_47f3fd27_4_k_cu_69b6d73a_315204cuda3std3__419piecewise_constructE
	.align		8
        /*0050*/ 	.dword	_ZN40_INTERNAL_47f3fd27_4_k_cu_69b6d73a_315204cuda3std3__48in_placeE
	.align		8
        /*0058*/ 	.dword	_ZN40_INTERNAL_47f3fd27_4_k_cu_69b6d73a_315204cuda3std6ranges3__45__cpo4swapE
	.align		8
        /*0060*/ 	.dword	_ZN40_INTERNAL_47f3fd27_4_k_cu_69b6d73a_315204cuda3std6ranges3__45__cpo9iter_moveE
	.align		8
        /*0068*/ 	.dword	_ZN40_INTERNAL_47f3fd27_4_k_cu_69b6d73a_315204cute7productE
	.align		8
        /*0070*/ 	.dword	_ZN40_INTERNAL_47f3fd27_4_k_cu_69b6d73a_315204cute1_E
	.align		8
        /*0078*/ 	.dword	$str$25
	.align		8
        /*0080*/ 	.dword	$str$26
	.align		8
        /*0088*/ 	.dword	$str$27
	.align		8
        /*0090*/ 	.dword	$str$28


//--------------------- .text._ZN7cutlass13device_kernelINS_4gemm6kernel13GemmUniversalIN4cute5tupleIJiiiiEEENS1_10collective13CollectiveMmaINS1_35MainloopSm100TmaUmmaWarpSpecializedILi8ELi2ELi4ENS5_IJNS4_1CILi8EEENSA_ILi1EEESC_EEEEENS5_IJNSA_ILi128EEENSA_ILi256EEESF_EEEaNS5_IJlSC_lEEEaSI_NS4_8TiledMMAINS4_8MMA_AtomIJNS4_21SM100_MMA_S8_2x1SM_SSIaaiLi128ELi256ELNS4_4UMMA5MajorE0ELSN_0ELNSM_8SaturateE0EEEEEENS4_6LayoutINS5_IJSC_SC_SC_EEENS5_IJNSA_ILi0EEEST_ST_EEEEENS5_IJNS4_10UnderscoreESW_SW_EEEEENS4_18SM100_TMA_2SM_LOADENS4_14ComposedLayoutINS4_7SwizzleILi3ELi4ELi3EEENS4_18smem_ptr_flag_bitsILi8EEENSR_INS5_IJSB_SF_EEENS5_IJSF_SC_EEEEEEEvNS4_8identityENS4_28SM100_TMA_2SM_LOAD_MULTICASTES18_vS19_EENS_8epilogue10collective18CollectiveEpilogueINS1C_23Sm100TmaWarpSpecializedILi4ELi2ELi32ELb0ELb0EEEJNS5_IJNSA_ILi64EEESG_SF_EEENS5_IJNSR_IS1H_SC_EENSR_INS5_IJNSA_ILi32EEENSA_ILi2EEEEEENS5_IJSC_SF_EEEEEEEEaSI_aSI_NS1C_6fusion15FusionCallbacksIS1G_NS1Q_17LinearCombinationIaiaiLNS_15FloatRoundStyleE2EEES1I_S1P_JEEENS4_5SM1004TMEM4LOAD26SM100_TMEM_LOAD_32dp32b32xENS4_13SM90_TMA_LOADENS10_INS11_ILi1ELi4ELi3EEES14_NSR_INS5_IJSB_S1K_EEENS5_IJS1K_SC_EEEEEEENS4_39AutoVectorizingCopyWithAssumedAlignmentILi128EEENS4_14SM90_TMA_STOREES25_S27_S27_EEEvvEEEEvNT_6ParamsE --------------------------
	.section	.text._ZN7cutlass13device_kernelINS_4gemm6kernel13GemmUniversalIN4cute5tupleIJiiiiEEENS1_10collective13CollectiveMmaINS1_35MainloopSm100TmaUmmaWarpSpecializedILi8ELi2ELi4ENS5_IJNS4_1CILi8EEENSA_ILi1EEESC_EEEEENS5_IJNSA_ILi128EEENSA_ILi256EEESF_EEEaNS5_IJlSC_lEEEaSI_NS4_8TiledMMAINS4_8MMA_AtomIJNS4_21SM100_MMA_S8_2x1SM_SSIaaiLi128ELi256ELNS4_4UMMA5MajorE0ELSN_0ELNSM_8SaturateE0EEEEEENS4_6LayoutINS5_IJSC_SC_SC_EEENS5_IJNSA_ILi0EEEST_ST_EEEEENS5_IJNS4_10UnderscoreESW_SW_EEEEENS4_18SM100_TMA_2SM_LOADENS4_14ComposedLayoutINS4_7SwizzleILi3ELi4ELi3EEENS4_18smem_ptr_flag_bitsILi8EEENSR_INS5_IJSB_SF_EEENS5_IJSF_SC_EEEEEEEvNS4_8identityENS4_28SM100_TMA_2SM_LOAD_MULTICASTES18_vS19_EENS_8epilogue10collective18CollectiveEpilogueINS1C_23Sm100TmaWarpSpecializedILi4ELi2ELi32ELb0ELb0EEEJNS5_IJNSA_ILi64EEESG_SF_EEENS5_IJNSR_IS1H_SC_EENSR_INS5_IJNSA_ILi32EEENSA_ILi2EEEEEENS5_IJSC_SF_EEEEEEEEaSI_aSI_NS1C_6fusion15FusionCallbacksIS1G_NS1Q_17LinearCombinationIaiaiLNS_15FloatRoundStyleE2EEES1I_S1P_JEEENS4_5SM1004TMEM4LOAD26SM100_TMEM_LOAD_32dp32b32xENS4_13SM90_TMA_LOADENS10_INS11_ILi1ELi4ELi3EEES14_NSR_INS5_IJSB_S1K_EEENS5_IJS1K_SC_EEEEEEENS4_39AutoVectorizingCopyWithAssumedAlignmentILi128EEENS4_14SM90_TMA_STOREES25_S27_S27_EEEvvEEEEvNT_6ParamsE,"ax",@progbits
	.align	128
.text._ZN7cutlass13device_kernelINS_4gemm6kernel13GemmUniversalIN4cute5tupleIJiiiiEEENS1_10collective13CollectiveMmaINS1_35MainloopSm100TmaUmmaWarpSpecializedILi8ELi2ELi4ENS5_IJNS4_1CILi8EEENSA_ILi1EEESC_EEEEENS5_IJNSA_ILi128EEENSA_ILi256EEESF_EEEaNS5_IJlSC_lEEEaSI_NS4_8TiledMMAINS4_8MMA_AtomIJNS4_21SM100_MMA_S8_2x1SM_SSIaaiLi128ELi256ELNS4_4UMMA5MajorE0ELSN_0ELNSM_8SaturateE0EEEEEENS4_6LayoutINS5_IJSC_SC_SC_EEENS5_IJNSA_ILi0EEEST_ST_EEEEENS5_IJNS4_10UnderscoreESW_SW_EEEEENS4_18SM100_TMA_2SM_LOADENS4_14ComposedLayoutINS4_7SwizzleILi3ELi4ELi3EEENS4_18smem_ptr_flag_bitsILi8EEENSR_INS5_IJSB_SF_EEENS5_IJSF_SC_EEEEEEEvNS4_8identityENS4_28SM100_TMA_2SM_LOAD_MULTICASTES18_vS19_EENS_8epilogue10collective18CollectiveEpilogueINS1C_23Sm100TmaWarpSpecializedILi4ELi2ELi32ELb0ELb0EEEJNS5_IJNSA_ILi64EEESG_SF_EEENS5_IJNSR_IS1H_SC_EENSR_INS5_IJNSA_ILi32EEENSA_ILi2EEEEEENS5_IJSC_SF_EEEEEEEEaSI_aSI_NS1C_6fusion15FusionCallbacksIS1G_NS1Q_17LinearCombinationIaiaiLNS_15FloatRoundStyleE2EEES1I_S1P_JEEENS4_5SM1004TMEM4LOAD26SM100_TMEM_LOAD_32dp32b32xENS4_13SM90_TMA_LOADENS10_INS11_ILi1ELi4ELi3EEES14_NSR_INS5_IJSB_S1K_EEENS5_IJS1K_SC_EEEEEEENS4_39AutoVectorizingCopyWithAssumedAlignmentILi128EEENS4_14SM90_TMA_STOREES25_S27_S27_EEEvvEEEEvNT_6ParamsE:
        .type           _ZN7cutlass13device_kernelINS_4gemm6kernel13GemmUniversalIN4cute5tupleIJiiiiEEENS1_10collective13CollectiveMmaINS1_35MainloopSm100TmaUmmaWarpSpecializedILi8ELi2ELi4ENS5_IJNS4_1CILi8EEENSA_ILi1EEESC_EEEEENS5_IJNSA_ILi128EEENSA_ILi256EEESF_EEEaNS5_IJlSC_lEEEaSI_NS4_8TiledMMAINS4_8MMA_AtomIJNS4_21SM100_MMA_S8_2x1SM_SSIaaiLi128ELi256ELNS4_4UMMA5MajorE0ELSN_0ELNSM_8SaturateE0EEEEEENS4_6LayoutINS5_IJSC_SC_SC_EEENS5_IJNSA_ILi0EEEST_ST_EEEEENS5_IJNS4_10UnderscoreESW_SW_EEEEENS4_18SM100_TMA_2SM_LOADENS4_14ComposedLayoutINS4_7SwizzleILi3ELi4ELi3EEENS4_18smem_ptr_flag_bitsILi8EEENSR_INS5_IJSB_SF_EEENS5_IJSF_SC_EEEEEEEvNS4_8identityENS4_28SM100_TMA_2SM_LOAD_MULTICASTES18_vS19_EENS_8epilogue10collective18CollectiveEpilogueINS1C_23Sm100TmaWarpSpecializedILi4ELi2ELi32ELb0ELb0EEEJNS5_IJNSA_ILi64EEESG_SF_EEENS5_IJNSR_IS1H_SC_EENSR_INS5_IJNSA_ILi32EEENSA_ILi2EEEEEENS5_IJSC_SF_EEEEEEEEaSI_aSI_NS1C_6fusion15FusionCallbacksIS1G_NS1Q_17LinearCombinationIaiaiLNS_15FloatRoundStyleE2EEES1I_S1P_JEEENS4_5SM1004TMEM4LOAD26SM100_TMEM_LOAD_32dp32b32xENS4_13SM90_TMA_LOADENS10_INS11_ILi1ELi4ELi3EEES14_NSR_INS5_IJSB_S1K_EEENS5_IJS1K_SC_EEEEEEENS4_39AutoVectorizingCopyWithAssumedAlignmentILi128EEENS4_14SM90_TMA_STOREES25_S27_S27_EEEvvEEEEvNT_6ParamsE,@function
        .size           _ZN7cutlass13device_kernelINS_4gemm6kernel13GemmUniversalIN4cute5tupleIJiiiiEEENS1_10collective13CollectiveMmaINS1_35MainloopSm100TmaUmmaWarpSpecializedILi8ELi2ELi4ENS5_IJNS4_1CILi8EEENSA_ILi1EEESC_EEEEENS5_IJNSA_ILi128EEENSA_ILi256EEESF_EEEaNS5_IJlSC_lEEEaSI_NS4_8TiledMMAINS4_8MMA_AtomIJNS4_21SM100_MMA_S8_2x1SM_SSIaaiLi128ELi256ELNS4_4UMMA5MajorE0ELSN_0ELNSM_8SaturateE0EEEEEENS4_6LayoutINS5_IJSC_SC_SC_EEENS5_IJNSA_ILi0EEEST_ST_EEEEENS5_IJNS4_10UnderscoreESW_SW_EEEEENS4_18SM100_TMA_2SM_LOADENS4_14ComposedLayoutINS4_7SwizzleILi3ELi4ELi3EEENS4_18smem_ptr_flag_bitsILi8EEENSR_INS5_IJSB_SF_EEENS5_IJSF_SC_EEEEEEEvNS4_8identityENS4_28SM100_TMA_2SM_LOAD_MULTICASTES18_vS19_EENS_8epilogue10collective18CollectiveEpilogueINS1C_23Sm100TmaWarpSpecializedILi4ELi2ELi32ELb0ELb0EEEJNS5_IJNSA_ILi64EEESG_SF_EEENS5_IJNSR_IS1H_SC_EENSR_INS5_IJNSA_ILi32EEENSA_ILi2EEEEEENS5_IJSC_SF_EEEEEEEEaSI_aSI_NS1C_6fusion15FusionCallbacksIS1G_NS1Q_17LinearCombinationIaiaiLNS_15FloatRoundStyleE2EEES1I_S1P_JEEENS4_5SM1004TMEM4LOAD26SM100_TMEM_LOAD_32dp32b32xENS4_13SM90_TMA_LOADENS10_INS11_ILi1ELi4ELi3EEES14_NSR_INS5_IJSB_S1K_EEENS5_IJS1K_SC_EEEEEEENS4_39AutoVectorizingCopyWithAssumedAlignmentILi128EEENS4_14SM90_TMA_STOREES25_S27_S27_EEEvvEEEEvNT_6ParamsE,(.L_x_203 - _ZN7cutlass13device_kernelINS_4gemm6kernel13GemmUniversalIN4cute5tupleIJiiiiEEENS1_10collective13CollectiveMmaINS1_35MainloopSm100TmaUmmaWarpSpecializedILi8ELi2ELi4ENS5_IJNS4_1CILi8EEENSA_ILi1EEESC_EEEEENS5_IJNSA_ILi128EEENSA_ILi256EEESF_EEEaNS5_IJlSC_lEEEaSI_NS4_8TiledMMAINS4_8MMA_AtomIJNS4_21SM100_MMA_S8_2x1SM_SSIaaiLi128ELi256ELNS4_4UMMA5MajorE0ELSN_0ELNSM_8SaturateE0EEEEEENS4_6LayoutINS5_IJSC_SC_SC_EEENS5_IJNSA_ILi0EEEST_ST_EEEEENS5_IJNS4_10UnderscoreESW_SW_EEEEENS4_18SM100_TMA_2SM_LOADENS4_14ComposedLayoutINS4_7SwizzleILi3ELi4ELi3EEENS4_18smem_ptr_flag_bitsILi8EEENSR_INS5_IJSB_SF_EEENS5_IJSF_SC_EEEEEEEvNS4_8identityENS4_28SM100_TMA_2SM_LOAD_MULTICASTES18_vS19_EENS_8epilogue10collective18CollectiveEpilogueINS1C_23Sm100TmaWarpSpecializedILi4ELi2ELi32ELb0ELb0EEEJNS5_IJNSA_ILi64EEESG_SF_EEENS5_IJNSR_IS1H_SC_EENSR_INS5_IJNSA_ILi32EEENSA_ILi2EEEEEENS5_IJSC_SF_EEEEEEEEaSI_aSI_NS1C_6fusion15FusionCallbacksIS1G_NS1Q_17LinearCombinationIaiaiLNS_15FloatRoundStyleE2EEES1I_S1P_JEEENS4_5SM1004TMEM4LOAD26SM100_TMEM_LOAD_32dp32b32xENS4_13SM90_TMA_LOADENS10_INS11_ILi1ELi4ELi3EEES14_NSR_INS5_IJSB_S1K_EEENS5_IJS1K_SC_EEEEEEENS4_39AutoVectorizingCopyWithAssumedAlignmentILi128EEENS4_14SM90_TMA_STOREES25_S27_S27_EEEvvEEEEvNT_6ParamsE)
        .other          _ZN7cutlass13device_kernelINS_4gemm6kernel13GemmUniversalIN4cute5tupleIJiiiiEEENS1_10collective13CollectiveMmaINS1_35MainloopSm100TmaUmmaWarpSpecializedILi8ELi2ELi4ENS5_IJNS4_1CILi8EEENSA_ILi1EEESC_EEEEENS5_IJNSA_ILi128EEENSA_ILi256EEESF_EEEaNS5_IJlSC_lEEEaSI_NS4_8TiledMMAINS4_8MMA_AtomIJNS4_21SM100_MMA_S8_2x1SM_SSIaaiLi128ELi256ELNS4_4UMMA5MajorE0ELSN_0ELNSM_8SaturateE0EEEEEENS4_6LayoutINS5_IJSC_SC_SC_EEENS5_IJNSA_ILi0EEEST_ST_EEEEENS5_IJNS4_10UnderscoreESW_SW_EEEEENS4_18SM100_TMA_2SM_LOADENS4_14ComposedLayoutINS4_7SwizzleILi3ELi4ELi3EEENS4_18smem_ptr_flag_bitsILi8EEENSR_INS5_IJSB_SF_EEENS5_IJSF_SC_EEEEEEEvNS4_8identityENS4_28SM100_TMA_2SM_LOAD_MULTICASTES18_vS19_EENS_8epilogue10collective18CollectiveEpilogueINS1C_23Sm100TmaWarpSpecializedILi4ELi2ELi32ELb0ELb0EEEJNS5_IJNSA_ILi64EEESG_SF_EEENS5_IJNSR_IS1H_SC_EENSR_INS5_IJNSA_ILi32EEENSA_ILi2EEEEEENS5_IJSC_SF_EEEEEEEEaSI_aSI_NS1C_6fusion15FusionCallbacksIS1G_NS1Q_17LinearCombinationIaiaiLNS_15FloatRoundStyleE2EEES1I_S1P_JEEENS4_5SM1004TMEM4LOAD26SM100_TMEM_LOAD_32dp32b32xENS4_13SM90_TMA_LOADENS10_INS11_ILi1ELi4ELi3EEES14_NSR_INS5_IJSB_S1K_EEENS5_IJS1K_SC_EEEEEEENS4_39AutoVectorizingCopyWithAssumedAlignmentILi128EEENS4_14SM90_TMA_STOREES25_S27_S27_EEEvvEEEEvNT_6ParamsE,@"STO_CUDA_ENTRY STV_DEFAULT"
_ZN7cutlass13device_kernelINS_4gemm6kernel13GemmUniversalIN4cute5tupleIJiiiiEEENS1_10collective13CollectiveMmaINS1_35MainloopSm100TmaUmmaWarpSpecializedILi8ELi2ELi4ENS5_IJNS4_1CILi8EEENSA_ILi1EEESC_EEEEENS5_IJNSA_ILi128EEENSA_ILi256EEESF_EEEaNS5_IJlSC_lEEEaSI_NS4_8TiledMMAINS4_8MMA_AtomIJNS4_21SM100_MMA_S8_2x1SM_SSIaaiLi128ELi256ELNS4_4UMMA5MajorE0ELSN_0ELNSM_8SaturateE0EEEEEENS4_6LayoutINS5_IJSC_SC_SC_EEENS5_IJNSA_ILi0EEEST_ST_EEEEENS5_IJNS4_10UnderscoreESW_SW_EEEEENS4_18SM100_TMA_2SM_LOADENS4_14ComposedLayoutINS4_7SwizzleILi3ELi4ELi3EEENS4_18smem_ptr_flag_bitsILi8EEENSR_INS5_IJSB_SF_EEENS5_IJSF_SC_EEEEEEEvNS4_8identityENS4_28SM100_TMA_2SM_LOAD_MULTICASTES18_vS19_EENS_8epilogue10collective18CollectiveEpilogueINS1C_23Sm100TmaWarpSpecializedILi4ELi2ELi32ELb0ELb0EEEJNS5_IJNSA_ILi64EEESG_SF_EEENS5_IJNSR_IS1H_SC_EENSR_INS5_IJNSA_ILi32EEENSA_ILi2EEEEEENS5_IJSC_SF_EEEEEEEEaSI_aSI_NS1C_6fusion15FusionCallbacksIS1G_NS1Q_17LinearCombinationIaiaiLNS_15FloatRoundStyleE2EEES1I_S1P_JEEENS4_5SM1004TMEM4LOAD26SM100_TMEM_LOAD_32dp32b32xENS4_13SM90_TMA_LOADENS10_INS11_ILi1ELi4ELi3EEES14_NSR_INS5_IJSB_S1K_EEENS5_IJS1K_SC_EEEEEEENS4_39AutoVectorizingCopyWithAssumedAlignmentILi128EEENS4_14SM90_TMA_STOREES25_S27_S27_EEEvvEEEEvNT_6ParamsE:
[----:B------:R-:W1:Y:S01]  /*0000*/  LDC R1, c[0x0][0x37c] ;  /* 0x0000df00ff017b82 */ /* 0x000e620000000800 */
[----:B------:R-:W2:Y:S01]  /*0010*/  S2R R87, SR_TID.X ;  /* 0x0000000000577919 */ /* 0x000ea20000002100 */
[----:B------:R-:W3:Y:S06]  /*0020*/  LDCU.64 UR8, c[0x0][0x890] ;  /* 0x00011200ff0877ac */ /* 0x000eec0008000a00 */
[----:B------:R-:W4:Y:S01]  /*0030*/  S2UR UR46, SR_CgaCtaId ;  /* 0x00000000002e79c3 */ /* 0x000f220000008800 */
[----:B------:R-:W-:Y:S02]  /*0040*/  PRMT R76, RZ, 0x7610, R76 ;  /* 0x00007610ff4c7816 */ /* 0x000fe4000000004c */
[----:B------:R-:W-:Y:S01]  /*0050*/  ELECT P1, URZ, PT ;  /* 0x0000000000ff782f */ /* 0x000fe20003820000 */
[----:B---3--:R-:W-:-:S04]  /*0060*/  UISETP.NE.U32.AND UP0, UPT, UR8, URZ, UPT ;  /* 0x000000ff0800728c */ /* 0x008fc8000bf05070 */
[----:B------:R-:W-:Y:S02]  /*0070*/  UISETP.NE.AND.EX UP0, UPT, UR9, URZ, UPT, UP0 ;  /* 0x000000ff0900728c */ /* 0x000fe4000bf05300 */
[----:B----4-:R-:W-:Y:S02]  /*0080*/  ULOP3.LUT UR47, UR46, 0x1, URZ, 0xc0, !UPT ;  /* 0x000000012e2f7892 */ /* 0x010fe4000f8ec0ff */
[----:B------:R-:W-:Y:S01]  /*0090*/  ULOP3.LUT UR48, UR46, 0x1, URZ, 0x3c, !UPT ;  /* 0x000000012e307892 */ /* 0x000fe2000f8e3cff */
[----:B--2---:R-:W-:-:S05]  /*00a0*/  SHF.R.U32.HI R77, RZ, 0x5, R87 ;  /* 0x00000005ff4d7819 */ /* 0x004fca0000011657 */
[----:B------:R-:W2:Y:S02]  /*00b0*/  SHFL.IDX PT, R0, R77, RZ, 0x1f ;  /* 0x00001fff4d007589 */ /* 0x000ea400000e0000 */
[----:B--2---:R-:W-:Y:S01]  /*00c0*/  R2UR UR20, R0 ;  /* 0x00000000001472ca */ /* 0x004fe200000e0000 */
[----:B-1----:R-:W-:-:S14]  /*00d0*/  BRA.U UP0, `(.L_x_0) ;  /* 0x0000000100307547 */ /* 0x002fdc000b800000 */
[----:B------:R-:W1:Y:S02]  /*00e0*/  LDCU.64 UR4, c[0x0][0x888] ;  /* 0x00011100ff0477ac */ /* 0x000e640008000a00 */
[----:B-1----:R-:W-:-:S04]  /*00f0*/  UISETP.NE.U32.AND UP0, UPT, UR4, URZ, UPT ;  /* 0x000000ff0400728c */ /* 0x002fc8000bf05070 */
[----:B------:R-:W-:-:S09]  /*0100*/  UISETP.NE.AND.EX UP0, UPT, UR5, URZ, UPT, UP0 ;  /* 0x000000ff0500728c */ /* 0x000fd2000bf05300 */
[----:B------:R-:W-:Y:S05]  /*0110*/  BRA.U !UP0, `(.L_x_1) ;  /* 0x0000000108147547 */ /* 0x000fea000b800000 */
[----:B------:R-:W1:Y:S01]  /*0120*/  LDC.64 R40, c[0x0][0x888] ;  /* 0x00022200ff287b82 */ /* 0x000e620000000a00 */
[----:B------:R-:W1:Y:S02]  /*0130*/  LDCU.64 UR4, c[0x0][0x358] ;  /* 0x00006b00ff0477ac */ /* 0x000e640008000a00 */
[----:B-1----:R1:W5:Y:S01]  /*0140*/  LDG.E R40, desc[UR4][R40.64] ;  /* 0x0000000428287981 */ /* 0x002362000c1e1900 */
[----:B------:R-:W-:Y:S01]  /*0150*/  HFMA2 R76, -RZ, RZ, 0, 5.9604644775390625e-08 ;  /* 0x00000001ff4c7431 */ /* 0x000fe200000001ff */
[----:B------:R-:W-:Y:S05]  /*0160*/  BRA `(.L_x_0) ;  /* 0x00000000000c7947 */ /* 0x000fea0003800000 */
.L_x_1:
[----:B------:R-:W1:Y:S01]  /*0170*/  LDCU UR4, c[0x0][0x880] ;  /* 0x00011000ff0477ac */ /* 0x000e620008000800 */
[----:B------:R-:W-:Y:S01]  /*0180*/  HFMA2 R76, -RZ, RZ, 0, 5.9604644775390625e-08 ;  /* 0x00000001ff4c7431 */ /* 0x000fe200000001ff */
[----:B-1----:R-:W-:-:S07]  /*0190*/  MOV R40, UR4 ;  /* 0x0000000400287c02 */ /* 0x002fce0008000f00 */
.L_x_0:
[----:B------:R-:W2:Y:S02]  /*01a0*/  LDCU.64 UR4, c[0x0][0x8b0] ;  /* 0x00011600ff0477ac */ /* 0x000ea40008000a00 */
[----:B--2---:R-:W-:-:S04]  /*01b0*/  UISETP.NE.U32.AND UP0, UPT, UR4, URZ, UPT ;  /* 0x000000ff0400728c */ /* 0x004fc8000bf05070 */
[----:B------:R-:W-:-:S09]  /*01c0*/  UISETP.NE.AND.EX UP0, UPT, UR5, URZ, UPT, UP0 ;  /* 0x000000ff0500728c */ /* 0x000fd2000bf05300 */
[----:B------:R-:W-:Y:S05]  /*01d0*/  BRA.U UP0, `(.L_x_2) ;  /* 0x0000000100287547 */ /* 0x000fea000b800000 */
[----:B------:R-:W2:Y:S02]  /*01e0*/  LDCU.64 UR4, c[0x0][0x8a8] ;  /* 0x00011500ff0477ac */ /* 0x000ea40008000a00 */
[----:B--2---:R-:W-:-:S04]  /*01f0*/  UISETP.NE.U32.AND UP0, UPT, UR4, URZ, UPT ;  /* 0x000000ff0400728c */ /* 0x004fc8000bf05070 */
[----:B------:R-:W-:-:S09]  /*0200*/  UISETP.NE.AND.EX UP0, UPT, UR5, URZ, UPT, UP0 ;  /* 0x000000ff0500728c */ /* 0x000fd2000bf05300 */
[----:B------:R-:W-:Y:S05]  /*0210*/  BRA.U !UP0, `(.L_x_3) ;  /* 0x0000000108107547 */ /* 0x000fea000b800000 */
[----:B------:R-:W2:Y:S01]  /*0220*/  LDC.64 R38, c[0x0][0x8a8] ;  /* 0x00022a00ff267b82 */ /* 0x000ea20000000a00 */
[----:B------:R-:W2:Y:S02]  /*0230*/  LDCU.64 UR4, c[0x0][0x358] ;  /* 0x00006b00ff0477ac */ /* 0x000ea40008000a00 */
[----:B--2---:R2:W5:Y:S01]  /*0240*/  LDG.E R38, desc[UR4][R38.64] ;  /* 0x0000000426267981 */ /* 0x004562000c1e1900 */
[----:B------:R-:W-:Y:S05]  /*0250*/  BRA `(.L_x_2) ;  /* 0x0000000000087947 */ /* 0x000fea0003800000 */
.L_x_3:
[----:B------:R-:W2:Y:S02]  /*0260*/  LDCU UR4, c[0x0][0x8a0] ;  /* 0x00011400ff0477ac */ /* 0x000ea40008000800 */
[----:B--2---:R-:W-:Y:S02]  /*0270*/  MOV R38, UR4 ;  /* 0x0000000400267c02 */ /* 0x004fe40008000f00 */
.L_x_2:
[----:B------:R-:W-:Y:S01]  /*0280*/  IMAD.U32 R0, RZ, RZ, UR20 ;  /* 0x00000014ff007e24 */ /* 0x000fe2000f8e00ff */
[----:B------:R-:W-:Y:S04]  /*0290*/  BSSY.RECONVERGENT B0, `(.L_x_4) ;  /* 0x000000c000007945 */ /* 0x000fe80003800200 */
[C---:B------:R-:W-:Y:S02]  /*02a0*/  ISETP.NE.OR P2, PT, R0.reuse, 0x1, !P1 ;  /* 0x000000010000780c */ /* 0x040fe40004f45670 */
[----:B------:R-:W-:-:S11]  /*02b0*/  ISETP.NE.OR P0, PT, R0, 0x3, !P1 ;  /* 0x000000030000780c */ /* 0x000fd60004f05670 */
[----:B------:R-:W-:Y:S05]  /*02c0*/  @P2 BRA `(.L_x_5) ;  /* 0x0000000000202947 */ /* 0x000fea0003800000 */
[----:B------:R-:W3:Y:S02]  /*02d0*/  LDCU.64 UR4, c[0x0][0x348] ;  /* 0x00006900ff0477ac */ /* 0x000ee40008000a00 */
[----:B---3--:R-:W-:Y:S02]  /*02e0*/  UIADD3 UR6, UP1, UPT, UR4, 0x80, URZ ;  /* 0x0000008004067890 */ /* 0x008fe4000ff3e0ff */
[----:B------:R-:W-:Y:S02]  /*02f0*/  UIADD3 UR4, UP0, UPT, UR4, 0x180, URZ ;  /* 0x0000018004047890 */ /* 0x000fe4000ff1e0ff */
[----:B------:R-:W-:Y:S02]  /*0300*/  UIADD3.X UR7, UPT, UPT, URZ, UR5, URZ, UP1, !UPT ;  /* 0x00000005ff077290 */ /* 0x000fe40008ffe4ff */
[----:B------:R-:W-:-:S07]  /*0310*/  UIADD3.X UR5, UPT, UPT, URZ, UR5, URZ, UP0, !UPT ;  /* 0x00000005ff057290 */ /* 0x000fce00087fe4ff */
[----:B------:R3:W-:Y:S02]  /*0320*/  UTMACCTL.PF [UR6] ;  /* 0x00000000060079b9 */ /* 0x0007e40008040000 */
[----:B------:R3:W-:Y:S02]  /*0330*/  UTMACCTL.PF [UR4] ;  /* 0x00000000040079b9 */ /* 0x0007e40008040000 */
[----:B---3--:R-:W-:Y:S01]  /*0340*/  NOP ;  /* 0x0000000000007918 */ /* 0x008fe20000000000 */
.L_x_5:
[----:B------:R-:W-:Y:S05]  /*0350*/  BSYNC.RECONVERGENT B0 ;  /* 0x0000000000007941 */ /* 0x000fea0003800200 */
.L_x_4:
[----:B------:R-:W-:Y:S04]  /*0360*/  BSSY.RECONVERGENT B0, `(.L_x_6) ;  /* 0x000000a000007945 */ /* 0x000fe80003800200 */
        /* <DEDUP_REMOVED lines=9> */
.L_x_7:
[----:B------:R-:W-:Y:S05]  /*0400*/  BSYNC.RECONVERGENT B0 ;  /* 0x0000000000007941 */ /* 0x000fea0003800200 */
.L_x_6:
[----:B------:R-:W3:Y:S01]  /*0410*/  LDCU.64 UR4, c[0x0][0x888] ;  /* 0x00011100ff0477ac */ /* 0x000ee20008000a00 */
[----:B------:R-:W-:Y:S02]  /*0420*/  UISETP.EQ.U32.AND UP2, UPT, UR8, URZ, UPT ;  /* 0x000000ff0800728c */ /* 0x000fe4000bf42070 */
[----:B------:R-:W-:Y:S02]  /*0430*/  UPLOP3.LUT UP4, UPT, UPT, UPT, UPT, 0x80, 0x8 ;  /* 0x000000000008789c */ /* 0x000fe40003f8f070 */
[----:B---3--:R-:W-:-:S04]  /*0440*/  UISETP.NE.U32.AND UP0, UPT, UR4, URZ, UPT ;  /* 0x000000ff0400728c */ /* 0x008fc8000bf05070 */
[----:B------:R-:W-:-:S04]  /*0450*/  UISETP.NE.AND.EX UP1, UPT, UR5, URZ, UPT, UP0 ;  /* 0x000000ff0500728c */ /* 0x000fc8000bf25300 */
[----:B------:R-:W-:-:S04]  /*0460*/  UISETP.EQ.OR.EX UP3, UPT, UR9, URZ, !UP1, UP2 ;  /* 0x000000ff0900728c */ /* 0x000fc8000cf62720 */
[----:B------:R-:W-:-:S06]  /*0470*/  UP2UR UR4, UPR, URZ, 0x8 ;  /* 0x00000008ff047883 */ /* 0x000fcc0008000000 */
[----:B------:R-:W-:Y:S01]  /*0480*/  MOV R79, UR4 ;  /* 0x00000004004f7c02 */ /* 0x000fe20008000f00 */
[----:B------:R-:W-:Y:S06]  /*0490*/  BRA.U !UP3, `(.L_x_8) ;  /* 0x000000010b207547 */ /* 0x000fec000b800000 */
[----:B-----5:R-:W-:Y:S01]  /*04a0*/  R2UR UR5, R40 ;  /* 0x00000000280572ca */ /* 0x020fe200000e0000 */
[----:B------:R-:W-:Y:S02]  /*04b0*/  UISETP.NE.U32.AND UP2, UPT, UR8, URZ, UPT ;  /* 0x000000ff0800728c */ /* 0x000fe4000bf45070 */
[----:B------:R-:W-:Y:S02]  /*04c0*/  USEL UR4, URZ, 0xffffffff, UP1 ;  /* 0xffffffffff047887 */ /* 0x000fe40008800000 */
[----:B------:R-:W-:-:S08]  /*04d0*/  UISETP.NE.AND.EX UP2, UPT, UR9, URZ, UPT, UP2 ;  /* 0x000000ff0900728c */ /* 0x000fd0000bf45320 */
[----:B------:R-:W-:-:S04]  /*04e0*/  UISETP.NE.AND UP0, UPT, UR5, URZ, UPT ;  /* 0x000000ff0500728c */ /* 0x000fc8000bf05270 */
[----:B------:R-:W-:-:S04]  /*04f0*/  @!UP2 USEL UR4, URZ, 0xffffffff, UP0 ;  /* 0xffffffffff04a887 */ /* 0x000fc80008000000 */
[----:B------:R-:W-:-:S04]  /*0500*/  ULOP3.LUT UR4, UR4, 0x1, URZ, 0xc0, !UPT ;  /* 0x0000000104047892 */ /* 0x000fc8000f8ec0ff */
[----:B------:R-:W-:-:S11]  /*0510*/  UISETP.NE.U32.AND UP4, UPT, UR4, 0x1, UPT ;  /* 0x000000010400788c */ /* 0x000fd6000bf85070 */
.L_x_8:
[----:B------:R-:W3:Y:S01]  /*0520*/  SHFL.IDX PT, R0, R77, RZ, 0x1f ;  /* 0x00001fff4d007589 */ /* 0x000ee200000e0000 */
[----:B------:R-:W-:-:S04]  /*0530*/  UISETP.NE.AND UP0, UPT, UR20, 0x2, UPT ;  /* 0x000000021400788c */ /* 0x000fc8000bf05270 */
[----:B------:R-:W-:Y:S02]  /*0540*/  UISETP.EQ.AND UP2, UPT, UR47, URZ, !UP0 ;  /* 0x000000ff2f00728c */ /* 0x000fe4000c742270 */
[----:B------:R-:W-:-:S04]  /*0550*/  USEL UR55, URZ, 0x1, UP0 ;  /* 0x00000001ff377887 */ /* 0x000fc80008000000 */
[----:B------:R-:W-:Y:S02]  /*0560*/  PLOP3.LUT P3, PT, P1, PT, UP2, 0x80, 0x8 ;  /* 0x000000000008781c */ /* 0x000fe40000f6f028 */
[----:B---3--:R-:W-:-:S13]  /*0570*/  ISETP.NE.AND P0, PT, R0, RZ, PT ;  /* 0x000000ff0000720c */ /* 0x008fda0003f05270 */
[----:B------:R-:W-:Y:S05]  /*0580*/  @P0 BRA `(.L_x_9) ;  /* 0x0000000000740947 */ /* 0x000fea0003800000 */
[----:B------:R-:W-:Y:S01]  /*0590*/  UMOV UR4, 0x400 ;  /* 0x0000040000047882 */ /* 0x000fe20000000000 */
[----:B------:R-:W-:Y:S01]  /*05a0*/  UMOV UR8, 0x1 ;  /* 0x0000000100087882 */ /* 0x000fe20000000000 */
[----:B------:R-:W-:Y:S01]  /*05b0*/  UMOV UR6, 0x4 ;  /* 0x0000000400067882 */ /* 0x000fe20000000000 */
[----:B------:R-:W-:Y:S02]  /*05c0*/  ULEA UR4, UR46, UR4, 0x18 ;  /* 0x000000042e047291 */ /* 0x000fe4000f8ec0ff */
[----:B------:R-:W-:-:S04]  /*05d0*/  UIADD3 UR8, UPT, UPT, -UR8, 0x100000, URZ ;  /* 0x0010000008087890 */ /* 0x000fc8000fffe1ff */
[----:B------:R-:W-:Y:S02]  /*05e0*/  USHF.L.U32 UR9, UR8, 0xb, URZ ;  /* 0x0000000b08097899 */ /* 0x000fe400080006ff */
[----:B------:R-:W-:Y:S02]  /*05f0*/  USHF.L.U32 UR8, UR8, 0x1, URZ ;  /* 0x0000000108087899 */ /* 0x000fe400080006ff */
[----:B------:R-:W-:-:S04]  /*0600*/  UIADD3 UR6, UPT, UPT, -UR6, 0x100000, URZ ;  /* 0x0010000006067890 */ /* 0x000fc8000fffe1ff */
[----:B------:R-:W-:Y:S02]  /*0610*/  USHF.L.U32 UR7, UR6, 0xb, URZ ;  /* 0x0000000b06077899 */ /* 0x000fe400080006ff */
[----:B------:R-:W-:Y:S01]  /*0620*/  USHF.L.U32 UR6, UR6, 0x1, URZ ;  /* 0x0000000106067899 */ /* 0x000fe200080006ff */
[----:B------:R-:W-:Y:S01]  /*0630*/  ELECT P0, URZ, PT ;  /* 0x0000000000ff782f */ /* 0x000fe20003800000 */
[----:B------:R-:W3:Y:S02]  /*0640*/  FENCE.VIEW.ASYNC.S ;  /* 0x00000000000073c6 */ /* 0x000ee40000000000 */
[----:B---3--:R3:W4:Y:S08]  /*0650*/  SYNCS.EXCH.64 URZ, [UR4], UR8 ;  /* 0x0000000804ff75b2 */ /* 0x0087300008000100 */
[----:B------:R3:W1:Y:S01]  /*0660*/  SYNCS.EXCH.64 URZ, [UR4+0x40], UR6 ;  /* 0x0000400604ff75b2 */ /* 0x0006620008000100 */
        /* <DEDUP_REMOVED lines=13> */
[----:B------:R3:W1:Y:S02]  /*0740*/  SYNCS.EXCH.64 URZ, [UR4+0x78], UR6 ;  /* 0x0000780604ff75b2 */ /* 0x0006640008000100 */
[----:B---3--:R-:W-:Y:S01]  /*0750*/  NOP ;  /* 0x0000000000007918 */ /* 0x008fe20000000000 */
.L_x_9:
[----:B------:R-:W3:Y:S01]  /*0760*/  SHFL.IDX PT, R0, R77, RZ, 0x1f ;  /* 0x00001fff4d007589 */ /* 0x000ee200000e0000 */
[----:B------:R-:W-:Y:S01]  /*0770*/  NOP ;  /* 0x0000000000007918 */ /* 0x000fe20000000000 */
[----:B---3--:R-:W-:-:S13]  /*0780*/  ISETP.NE.AND P0, PT, R0, 0x1, PT ;  /* 0x000000010000780c */ /* 0x008fda0003f05270 */
        /* <DEDUP_REMOVED lines=13> */
[----:B---3--:R3:W1:Y:S08]  /*0860*/  SYNCS.EXCH.64 URZ, [UR4+0x80], UR8 ;  /* 0x0000800804ff75b2 */ /* 0x0086700008000100 */
[----:B------:R3:W1:Y:S01]  /*0870*/  SYNCS.EXCH.64 URZ, [UR4+0xa0], UR6 ;  /* 0x0000a00604ff75b2 */ /* 0x0006620008000100 */
[----:B------:R3:W1:Y:S01]  /*0880*/  SYNCS.EXCH.64 URZ, [UR4+0x88], UR8 ;  /* 0x0000880804ff75b2 */ /* 0x0006620008000100 */
[----:B------:R3:W1:Y:S01]  /*0890*/  SYNCS.EXCH.64 URZ, [UR4+0xa8], UR6 ;  /* 0x0000a80604ff75b2 */ /* 0x0006620008000100 */
[----:B------:R3:W1:Y:S01]  /*08a0*/  SYNCS.EXCH.64 URZ, [UR4+0x90], UR8 ;  /* 0x0000900804ff75b2 */ /* 0x0006620008000100 */
[----:B------:R3:W1:Y:S01]  /*08b0*/  SYNCS.EXCH.64 URZ, [UR4+0xb0], UR6 ;  /* 0x0000b00604ff75b2 */ /* 0x0006620008000100 */
[----:B------:R3:W1:Y:S01]  /*08c0*/  SYNCS.EXCH.64 URZ, [UR4+0x98], UR8 ;  /* 0x0000980804ff75b2 */ /* 0x0006620008000100 */
[----:B------:R3:W1:Y:S01]  /*08d0*/  SYNCS.EXCH.64 URZ, [UR4+0xb8], UR6 ;  /* 0x0000b80604ff75b2 */ /* 0x0006620008000100 */
[----:B------:R-:W-:Y:S01]  /*08e0*/  NOP ;  /* 0x0000000000007918 */ /* 0x000fe20000000000 */
.L_x_10:
[----:B------:R-:W2:Y:S01]  /*08f0*/  SHFL.IDX PT, R0, R77, RZ, 0x1f ;  /* 0x00001fff4d007589 */ /* 0x000ea200000e0000 */
[----:B------:R-:W-:Y:S01]  /*0900*/  NOP ;  /* 0x0000000000007918 */ /* 0x000fe20000000000 */
[----:B--2---:R-:W-:-:S13]  /*0910*/  ISETP.NE.AND P0, PT, R0, 0x3, PT ;  /* 0x000000030000780c */ /* 0x004fda0003f05270 */
[----:B------:R-:W-:Y:S05]  /*0920*/  @P0 BRA `(.L_x_11) ;  /* 0x00000000002c0947 */ /* 0x000fea0003800000 */
[----:B---3--:R-:W-:Y:S01]  /*0930*/  UMOV UR6, 0x400 ;  /* 0x0000040000067882 */ /* 0x008fe20000000000 */
[----:B------:R-:W-:Y:S01]  /*0940*/  UMOV UR4, 0x20 ;  /* 0x0000002000047882 */ /* 0x000fe20000000000 */
[----:B------:R-:W-:Y:S02]  /*0950*/  ULEA UR6, UR46, UR6, 0x18 ;  /* 0x000000062e067291 */ /* 0x000fe4000f8ec0ff */
[----:B------:R-:W-:-:S04]  /*0960*/  UIADD3 UR4, UPT, UPT, -UR4, 0x100000, URZ ;  /* 0x0010000004047890 */ /* 0x000fc8000fffe1ff */
[----:B------:R-:W-:Y:S02]  /*0970*/  USHF.L.U32 UR5, UR4, 0xb, URZ ;  /* 0x0000000b04057899 */ /* 0x000fe400080006ff */
[----:B------:R-:W-:Y:S01]  /*0980*/  USHF.L.U32 UR4, UR4, 0x1, URZ ;  /* 0x0000000104047899 */ /* 0x000fe200080006ff */
[----:B------:R-:W-:Y:S01]  /*0990*/  ELECT P0, URZ, PT ;  /* 0x0000000000ff782f */ /* 0x000fe20003800000 */
[----:B------:R-:W2:Y:S10]  /*09a0*/  FENCE.VIEW.ASYNC.S ;  /* 0x00000000000073c6 */ /* 0x000eb40000000000 */
[----:B--2---:R2:W3:Y:S01]  /*09b0*/  SYNCS.EXCH.64 URZ, [UR6+0xc0], UR4 ;  /* 0x0000c00406ff75b2 */ /* 0x0044e20008000100 */
[----:B------:R2:W1:Y:S01]  /*09c0*/  SYNCS.EXCH.64 URZ, [UR6+0xc8], UR4 ;  /* 0x0000c80406ff75b2 */ /* 0x0004620008000100 */
[----:B------:R-:W-:Y:S01]  /*09d0*/  NOP ;  /* 0x0000000000007918 */ /* 0x000fe20000000000 */
.L_x_11:
[----:B------:R-:W4:Y:S01]  /*09e0*/  SHFL.IDX PT, R0, R77, RZ, 0x1f ;  /* 0x00001fff4d007589 */ /* 0x000f2200000e0000 */
[----:B------:R-:W-:Y:S01]  /*09f0*/  NOP ;  /* 0x0000000000007918 */ /* 0x000fe20000000000 */
[----:B----4-:R-:W-:-:S13]  /*0a00*/  ISETP.NE.AND P0, PT, R0, 0x4, PT ;  /* 0x000000040000780c */ /* 0x010fda0003f05270 */
[----:B------:R-:W-:Y:S05]  /*0a10*/  @P0 BRA `(.L_x_12) ;  /* 0x0000000000480947 */ /* 0x000fea0003800000 */
[----:B--23--:R-:W-:Y:S01]  /*0a20*/  UMOV UR4, 0x720 ;  /* 0x0000072000047882 */ /* 0x00cfe20000000000 */
[----:B------:R-:W-:Y:S01]  /*0a30*/  UMOV UR6, 0x400 ;  /* 0x0000040000067882 */ /* 0x000fe20000000000 */
[----:B------:R-:W-:Y:S01]  /*0a40*/  USEL UR4, UR4, 0x620, UP4 ;  /* 0x0000062004047887 */ /* 0x000fe2000a000000 */
        /* <DEDUP_REMOVED lines=9> */
[----:B------:R-:W2:Y:S02]  /*0ae0*/  FENCE.VIEW.ASYNC.S ;  /* 0x00000000000073c6 */ /* 0x000ea40000000000 */
[----:B--2---:R4:W2:Y:S08]  /*0af0*/  SYNCS.EXCH.64 URZ, [UR6+0xd0], UR8 ;  /* 0x0000d00806ff75b2 */ /* 0x0048b00008000100 */
[----:B------:R4:W3:Y:S01]  /*0b00*/  SYNCS.EXCH.64 URZ, [UR6+0xe0], UR4 ;  /* 0x0000e00406ff75b2 */ /* 0x0008e20008000100 */
[----:B------:R4:W1:Y:S01]  /*0b10*/  SYNCS.EXCH.64 URZ, [UR6+0xd8], UR8 ;  /* 0x0000d80806ff75b2 */ /* 0x0008620008000100 */
[----:B------:R4:W1:Y:S02]  /*0b20*/  SYNCS.EXCH.64 URZ, [UR6+0xe8], UR4 ;  /* 0x0000e80406ff75b2 */ /* 0x0008640008000100 */
[----:B----4-:R-:W-:Y:S01]  /*0b30*/  NOP ;  /* 0x0000000000007918 */ /* 0x010fe20000000000 */
.L_x_12:
[----:B------:R-:W4:Y:S01]  /*0b40*/  SHFL.IDX PT, R0, R77, RZ, 0x1f ;  /* 0x00001fff4d007589 */ /* 0x000f2200000e0000 */
[----:B------:R-:W-:Y:S01]  /*0b50*/  NOP ;  /* 0x0000000000007918 */ /* 0x000fe20000000000 */
[----:B----4-:R-:W-:-:S13]  /*0b60*/  ISETP.NE.AND P0, PT, R0, 0x5, PT ;  /* 0x000000050000780c */ /* 0x010fda0003f05270 */
[----:B------:R-:W-:Y:S05]  /*0b70*/  @P0 BRA `(.L_x_13) ;  /* 0x0000000000540947 */ /* 0x000fea0003800000 */
[----:B--23--:R-:W-:Y:S01]  /*0b80*/  UMOV UR4, 0x400 ;  /* 0x0000040000047882 */ /* 0x00cfe20000000000 */
        /* <DEDUP_REMOVED lines=14> */
[----:B------:R4:W1:Y:S01]  /*0c70*/  SYNCS.EXCH.64 URZ, [UR4+0x118], UR8 ;  /* 0x0001180804ff75b2 */ /* 0x0008620008000100 */
[----:B------:R4:W1:Y:S01]  /*0c80*/  SYNCS.EXCH.64 URZ, [UR4+0x100], UR6 ;  /* 0x0001000604ff75b2 */ /* 0x0008620008000100 */
[----:B------:R4:W1:Y:S01]  /*0c90*/  SYNCS.EXCH.64 URZ, [UR4+0x120], UR8 ;  /* 0x0001200804ff75b2 */ /* 0x0008620008000100 */
[----:B------:R4:W1:Y:S01]  /*0ca0*/  SYNCS.EXCH.64 URZ, [UR4+0x108], UR6 ;  /* 0x0001080604ff75b2 */ /* 0x0008620008000100 */
[----:B------:R4:W1:Y:S02]  /*0cb0*/  SYNCS.EXCH.64 URZ, [UR4+0x128], UR8 ;  /* 0x0001280804ff75b2 */ /* 0x0008640008000100 */
[----:B----4-:R-:W-:Y:S01]  /*0cc0*/  NOP ;  /* 0x0000000000007918 */ /* 0x010fe20000000000 */
.L_x_13:
[----:B------:R-:W4:Y:S01]  /*0cd0*/  SHFL.IDX PT, R0, R77, RZ, 0x1f ;  /* 0x00001fff4d007589 */ /* 0x000f2200000e0000 */
[----:B------:R-:W-:Y:S01]  /*0ce0*/  ISETP.NE.OR P1, PT, RZ, UR20, !P1 ;  /* 0x00000014ff007c0c */ /* 0x000fe2000cf25670 */
[----:B------:R-:W-:Y:S01]  /*0cf0*/  NOP ;  /* 0x0000000000007918 */ /* 0x000fe20000000000 */
[----:B----4-:R-:W-:-:S13]  /*0d00*/  ISETP.NE.AND P0, PT, R0, 0x3, PT ;  /* 0x000000030000780c */ /* 0x010fda0003f05270 */
[----:B------:R-:W-:Y:S05]  /*0d10*/  @P0 BRA `(.L_x_14) ;  /* 0x0000000000340947 */ /* 0x000fea0003800000 */
[----:B--23--:R-:W-:Y:S01]  /*0d20*/  UMOV UR4, 0x400 ;  /* 0x0000040000047882 */ /* 0x00cfe20000000000 */
[----:B------:R-:W-:Y:S01]  /*0d30*/  UMOV UR6, 0x20 ;  /* 0x0000002000067882 */ /* 0x000fe20000000000 */
[----:B------:R-:W-:Y:S02]  /*0d40*/  ULEA UR4, UR46, UR4, 0x18 ;  /* 0x000000042e047291 */ /* 0x000fe4000f8ec0ff */
[----:B------:R-:W-:-:S04]  /*0d50*/  UIADD3 UR6, UPT, UPT, -UR6, 0x100000, URZ ;  /* 0x0010000006067890 */ /* 0x000fc8000fffe1ff */
[----:B------:R-:W-:Y:S02]  /*0d60*/  USHF.L.U32 UR7, UR6, 0xb, URZ ;  /* 0x0000000b06077899 */ /* 0x000fe400080006ff */
[----:B------:R-:W-:Y:S01]  /*0d70*/  USHF.L.U32 UR6, UR6, 0x1, URZ ;  /* 0x0000000106067899 */ /* 0x000fe200080006ff */
[----:B------:R-:W-:Y:S01]  /*0d80*/  ELECT P0, URZ, PT ;  /* 0x0000000000ff782f */ /* 0x000fe20003800000 */
[----:B------:R-:W2:Y:S10]  /*0d90*/  FENCE.VIEW.ASYNC.S ;  /* 0x00000000000073c6 */ /* 0x000eb40000000000 */
[----:B--2---:R4:W2:Y:S01]  /*0da0*/  SYNCS.EXCH.64 URZ, [UR4+0x130], UR6 ;  /* 0x0001300604ff75b2 */ /* 0x0048a20008000100 */
[----:B------:R4:W3:Y:S01]  /*0db0*/  SYNCS.EXCH.64 URZ, [UR4+0x140], UR6 ;  /* 0x0001400604ff75b2 */ /* 0x0008e20008000100 */
[----:B------:R4:W1:Y:S01]  /*0dc0*/  SYNCS.EXCH.64 URZ, [UR4+0x138], UR6 ;  /* 0x0001380604ff75b2 */ /* 0x0008620008000100 */
[----:B------:R4:W1:Y:S02]  /*0dd0*/  SYNCS.EXCH.64 URZ, [UR4+0x148], UR6 ;  /* 0x0001480604ff75b2 */ /* 0x0008640008000100 */
[----:B----4-:R-:W-:Y:S01]  /*0de0*/  NOP ;  /* 0x0000000000007918 */ /* 0x010fe20000000000 */
.L_x_14:
[----:B------:R-:W-:Y:S01]  /*0df0*/  VOTEU.ALL UP0, P1 ;  /* 0x0000000000ff7886 */ /* 0x000fe20000800000 */
[----:B--23--:R-:W-:Y:S01]  /*0e00*/  UMOV UR4, 0x20 ;  /* 0x0000002000047882 */ /* 0x00cfe20000000000 */
[----:B------:R-:W2:Y:S01]  /*0e10*/  LDCU UR7, c[0x0][0x36c] ;  /* 0x00006d80ff0777ac */ /* 0x000ea20008000800 */
[----:B------:R-:W-:Y:S01]  /*0e20*/  NOP ;  /* 0x0000000000007918 */ /* 0x000fe20000000000 */
[----:B------:R-:W-:Y:S01]  /*0e30*/  LOP3.LUT R0, R87, 0x1f, RZ, 0xc0, !PT ;  /* 0x0000001f57007812 */ /* 0x000fe200078ec0ff */
[----:B------:R-:W-:Y:S01]  /*0e40*/  @!UP0 UMOV UR6, 0x400 ;  /* 0x0000040000068882 */ /* 0x000fe20000000000 */
[----:B------:R-:W-:-:S04]  /*0e50*/  @!UP0 UIADD3 UR4, UPT, UPT, -UR4, 0x100000, URZ ;  /* 0x0010000004048890 */ /* 0x000fc8000fffe1ff */
[----:B------:R-:W-:Y:S02]  /*0e60*/  @!UP0 USHF.L.U32 UR5, UR4, 0xb, URZ ;  /* 0x0000000b04058899 */ /* 0x000fe400080006ff */
[----:B------:R-:W-:Y:S02]  /*0e70*/  @!UP0 USHF.L.U32 UR4, UR4, 0x1, URZ ;  /* 0x0000000104048899 */ /* 0x000fe400080006ff */
[----:B------:R-:W-:Y:S01]  /*0e80*/  @!UP0 ULEA UR6, UR46, UR6, 0x18 ;  /* 0x000000062e068291 */ /* 0x000fe2000f8ec0ff */
[----:B------:R-:W-:Y:S01]  /*0e90*/  VOTEU.ALL UP0, P1 ;  /* 0x0000000000ff7886 */ /* 0x000fe20000800000 */
[----:B------:R-:W-:Y:S02]  /*0ea0*/  UISETP.NE.AND UP5, UPT, UR20, URZ, UPT ;  /* 0x000000ff1400728c */ /* 0x000fe4000bfa5270 */
[----:B--2---:R-:W-:Y:S01]  /*0eb0*/  UISETP.EQ.U32.AND UP6, UPT, UR7, 0x1, UPT ;  /* 0x000000010700788c */ /* 0x004fe2000bfc2070 */
[----:B------:R-:W2:Y:S07]  /*0ec0*/  FENCE.VIEW.ASYNC.S ;  /* 0x00000000000073c6 */ /* 0x000eae0000000000 */
[----:B--2---:R2:W3:Y:S01]  /*0ed0*/  @!UP0 SYNCS.EXCH.64 URZ, [UR6+0x150], UR4 ;  /* 0x0001500406ff85b2 */ /* 0x0044e20008000100 */
[----:B------:R-:W-:Y:S05]  /*0ee0*/  BRA.U !UP6, `(.L_x_15) ;  /* 0x000000010e087547 */ /* 0x000fea000b800000 */
[----:B-1-3--:R-:W-:Y:S01]  /*0ef0*/  UCGABAR_ARV ;  /* 0x00000000000079c7 */ /* 0x00afe20008000000 */
[----:B------:R-:W-:Y:S05]  /*0f00*/  BRA `(.L_x_16) ;  /* 0x0000000000047947 */ /* 0x000fea0003800000 */
.L_x_15:
[----:B-1-3--:R-:W-:Y:S01]  /*0f10*/  NOP ;  /* 0x0000000000007918 */ /* 0x00afe20000000000 */
.L_x_16:
[----:B------:R-:W1:Y:S01]  /*0f20*/  S2UR UR25, SR_CTAID.X ;  /* 0x00000000001979c3 */ /* 0x000e620000002500 */
[----:B------:R-:W-:-:S05]  /*0f30*/  CS2R.32 R78, SR_CgaSize ;  /* 0x00000000004e7805 */ /* 0x000fca0000008a00 */
[----:B------:R-:W-:-:S05]  /*0f40*/  IMAD R78, R78, -0xa0, RZ ;  /* 0xffffff604e4e7824 */ /* 0x000fca00078e02ff */
[----:B--2---:R-:W-:-:S14]  /*0f50*/  R2UR UR5, R78 ;  /* 0x000000004e0572ca */ /* 0x004fdc00000e0000 */
[----:B------:R-:W2:Y:S01]  /*0f60*/  LDCU UR5, c[0x0][UR5+0x2b0] ;  /* 0x00005600050577ac */ /* 0x000ea20008000800 */
[----:B------:R-:W-:-:S05]  /*0f70*/  CS2R.32 R78, SR_CgaSize ;  /* 0x00000000004e7805 */ /* 0x000fca0000008a00 */
[----:B------:R-:W-:-:S05]  /*0f80*/  IMAD R78, R78, -0xa0, RZ ;  /* 0xffffff604e4e7824 */ /* 0x000fca00078e02ff */
[----:B------:R-:W-:-:S14]  /*0f90*/  R2UR UR4, R78 ;  /* 0x000000004e0472ca */ /* 0x000fdc00000e0000 */
[----:B------:R-:W3:Y:S01]  /*0fa0*/  LDCU UR4, c[0x0][UR4+0x2b4] ;  /* 0x00005680040477ac */ /* 0x000ee20008000800 */
[----:B------:R-:W4:Y:S01]  /*0fb0*/  S2UR UR31, SR_CTAID.Y ;  /* 0x00000000001f79c3 */ /* 0x000f220000002600 */
[----:B------:R-:W-:-:S05]  /*0fc0*/  CS2R.32 R78, SR_CgaSize ;  /* 0x00000000004e7805 */ /* 0x000fca0000008a00 */
[----:B------:R-:W-:-:S05]  /*0fd0*/  IMAD R78, R78, -0xa0, RZ ;  /* 0xffffff604e4e7824 */ /* 0x000fca00078e02ff */
[----:B------:R-:W-:-:S14]  /*0fe0*/  R2UR UR7, R78 ;  /* 0x000000004e0772ca */ /* 0x000fdc00000e0000 */
[----:B------:R-:W3:Y:S01]  /*0ff0*/  LDCU UR7, c[0x0][UR7+0x2a4] ;  /* 0x00005480070777ac */ /* 0x000ee20008000800 */
[----:B------:R-:W-:Y:S01]  /*1000*/  UISETP.GT.U32.AND UP0, UPT, UR47, 0xffff, UPT ;  /* 0x0000ffff2f00788c */ /* 0x000fe2000bf04070 */
[----:B------:R-:W-:-:S05]  /*1010*/  CS2R.32 R78, SR_CgaSize ;  /* 0x00000000004e7805 */ /* 0x000fca0000008a00 */
[----:B------:R-:W-:-:S05]  /*1020*/  IMAD R78, R78, -0xa0, RZ ;  /* 0xffffff604e4e7824 */ /* 0x000fca00078e02ff */
[----:B------:R-:W-:-:S14]  /*1030*/  R2UR UR63, R78 ;  /* 0x000000004e3f72ca */ /* 0x000fdc00000e0000 */
[----:B------:R-:W3:Y:S01]  /*1040*/  LDCU UR63, c[0x0][UR63+0x2a0] ;  /* 0x000054003f3f77ac */ /* 0x000ee20008000800 */
[----:B------:R-:W3:Y:S01]  /*1050*/  LDCU UR21, c[0x0][0xb24] ;  /* 0x00016480ff1577ac */ /* 0x000ee20008000800 */
[----:B------:R-:W3:Y:S01]  /*1060*/  LDCU UR45, c[0x0][0xb24] ;  /* 0x00016480ff2d77ac */ /* 0x000ee20008000800 */
[----:B-1----:R-:W-:Y:S01]  /*1070*/  I2FP.F32.U32 R3, UR25 ;  /* 0x0000001900037c45 */ /* 0x002fe20008201000 */
[----:B------:R-:W1:Y:S04]  /*1080*/  LDCU UR27, c[0x0][0xb30] ;  /* 0x00016600ff1b77ac */ /* 0x000e680008000800 */
[----:B--2---:R-:W-:Y:S01]  /*1090*/  FMUL R3, R3, UR5 ;  /* 0x0000000503037c20 */ /* 0x004fe20008400000 */
[----:B------:R-:W-:Y:S01]  /*10a0*/  USEL UR5, UR47, 0xffff, !UP0 ;  /* 0x0000ffff2f057887 */ /* 0x000fe2000c000000 */
[----:B----4-:R-:W-:Y:S01]  /*10b0*/  I2FP.F32.U32 R2, UR31 ;  /* 0x0000001f00027c45 */ /* 0x010fe20008201000 */
[----:B------:R-:W-:-:S03]  /*10c0*/  USHF.L.U32 UR24, UR46, 0xb, URZ ;  /* 0x0000000b2e187899 */ /* 0x000fc600080006ff */
[----:B------:R-:W2:Y:S01]  /*10d0*/  F2I.U32.TRUNC.NTZ R3, R3 ;  /* 0x0000000300037305 */ /* 0x000ea2000020f000 */
[----:B------:R-:W-:Y:S01]  /*10e0*/  ULOP3.LUT UR22, UR5, 0xffff, URZ, 0xc0, !UPT ;  /* 0x0000ffff05167892 */ /* 0x000fe2000f8ec0ff */
[----:B---3--:R-:W-:-:S06]  /*10f0*/  FMUL R2, R2, UR4 ;  /* 0x0000000402027c20 */ /* 0x008fcc0008400000 */
[----:B------:R-:W3:Y:S01]  /*1100*/  F2I.U32.TRUNC.NTZ R2, R2 ;  /* 0x0000000200027305 */ /* 0x000ee2000020f000 */
[----:B--2---:R-:W-:Y:S02]  /*1110*/  R2UR UR4, R3 ;  /* 0x00000000030472ca */ /* 0x004fe400000e0000 */
[----:B------:R-:W-:Y:S02]  /*1120*/  PRMT R3, RZ, 0x7610, R3 ;  /* 0x00007610ff037816 */ /* 0x000fe40000000003 */
[----:B---3--:R-:W-:Y:S02]  /*1130*/  R2UR UR6, R2 ;  /* 0x00000000020672ca */ /* 0x008fe400000e0000 */
[----:B------:R-:W-:-:S07]  /*1140*/  PRMT R2, RZ, 0x7610, R2 ;  /* 0x00007610ff027816 */ /* 0x000fce0000000002 */
[----:B------:R-:W-:-:S04]  /*1150*/  UIADD3 UR5, UPT, UPT, -UR4, URZ, URZ ;  /* 0x000000ff04057290 */ /* 0x000fc8000fffe1ff */
[----:B------:R-:W-:Y:S02]  /*1160*/  UIMAD UR63, UR63, UR5, UR25 ;  /* 0x000000053f3f72a4 */ /* 0x000fe4000f8e0219 */
[----:B------:R-:W-:-:S04]  /*1170*/  UIADD3 UR4, UPT, UPT, -UR6, URZ, URZ ;  /* 0x000000ff06047290 */ /* 0x000fc8000fffe1ff */
[----:B------:R-:W-:-:S06]  /*1180*/  UIMAD UR4, UR7, UR4, UR31 ;  /* 0x00000004070472a4 */ /* 0x000fcc000f8e021f */
[----:B------:R-:W-:Y:S01]  /*1190*/  IMAD.U32 R78, RZ, RZ, UR4 ;  /* 0x00000004ff4e7e24 */ /* 0x000fe2000f8e00ff */
[----:B-1----:R-:W-:Y:S06]  /*11a0*/  BRA.U UP5, `(.L_x_17) ;  /* 0x0000000105687547 */ /* 0x002fec000b800000 */
[----:B------:R-:W-:Y:S01]  /*11b0*/  R2UR UR4, R78 ;  /* 0x000000004e0472ca */ /* 0x000fe200000e0000 */
[----:B------:R-:W-:-:S12]  /*11c0*/  ULOP3.LUT UR5, UR63, 0x4, URZ, 0x3c, !UPT ;  /* 0x000000043f057892 */ /* 0x000fd8000f8e3cff */
[----:B------:R-:W-:Y:S02]  /*11d0*/  UISETP.NE.AND UP0, UPT, UR4, URZ, UPT ;  /* 0x000000ff0400728c */ /* 0x000fe4000bf05270 */
[----:B------:R-:W-:Y:S02]  /*11e0*/  ULOP3.LUT UR4, UR63, 0x2, URZ, 0x3c, !UPT ;  /* 0x000000023f047892 */ /* 0x000fe4000f8e3cff */
[----:B------:R-:W-:-:S04]  /*11f0*/  UISETP.GT.U32.AND UP2, UPT, UR63, 0x1, UP0 ;  /* 0x000000013f00788c */ /* 0x000fc80008744070 */
[----:B------:R-:W-:Y:S02]  /*1200*/  USEL UR8, URZ, 0x1, UP2 ;  /* 0x00000001ff087887 */ /* 0x000fe40009000000 */
[----:B------:R-:W-:Y:S02]  /*1210*/  USEL UR7, URZ, 0x2, UP2 ;  /* 0x00000002ff077887 */ /* 0x000fe40009000000 */
[----:B------:R-:W-:Y:S02]  /*1220*/  UISETP.GT.U32.AND UP2, UPT, UR4, 0x1, UP0 ;  /* 0x000000010400788c */ /* 0x000fe40008744070 */
[----:B------:R-:W-:Y:S02]  /*1230*/  ULOP3.LUT UR4, UR63, 0x6, URZ, 0x3c, !UPT ;  /* 0x000000063f047892 */ /* 0x000fe4000f8e3cff */
[----:B------:R-:W-:Y:S02]  /*1240*/  USEL UR6, URZ, 0x4, UP2 ;  /* 0x00000004ff067887 */ /* 0x000fe40009000000 */
[----:B------:R-:W-:-:S02]  /*1250*/  USEL UR9, URZ, 0x8, UP2 ;  /* 0x00000008ff097887 */ /* 0x000fc40009000000 */
[----:B------:R-:W-:Y:S02]  /*1260*/  UISETP.GT.U32.AND UP2, UPT, UR5, 0x1, UP0 ;  /* 0x000000010500788c */ /* 0x000fe40008744070 */
[----:B------:R-:W-:Y:S02]  /*1270*/  UISETP.GT.U32.AND UP0, UPT, UR4, 0x1, UP0 ;  /* 0x000000010400788c */ /* 0x000fe40008704070 */
[----:B------:R-:W-:Y:S02]  /*1280*/  USEL UR4, URZ, 0x10, UP2 ;  /* 0x00000010ff047887 */ /* 0x000fe40009000000 */
[----:B------:R-:W-:Y:S02]  /*1290*/  UIADD3 UR5, UPT, UPT, UR6, UR7, UR8 ;  /* 0x0000000706057290 */ /* 0x000fe4000fffe008 */
[----:B------:R-:W-:Y:S02]  /*12a0*/  USEL UR7, URZ, 0x40, UP0 ;  /* 0x00000040ff077887 */ /* 0x000fe40008000000 */
[----:B------:R-:W-:-:S02]  /*12b0*/  USEL UR8, URZ, 0x20, UP2 ;  /* 0x00000020ff087887 */ /* 0x000fc40009000000 */
[----:B------:R-:W-:Y:S02]  /*12c0*/  UIADD3 UR5, UPT, UPT, UR4, UR5, UR9 ;  /* 0x0000000504057290 */ /* 0x000fe4000fffe009 */
[----:B------:R-:W-:Y:S02]  /*12d0*/  ULOP3.LUT UR4, UR63, 0xfffffffe, URZ, 0xc0, !UPT ;  /* 0xfffffffe3f047892 */ /* 0x000fe4000f8ec0ff */
[----:B------:R-:W-:Y:S02]  /*12e0*/  USEL UR6, URZ, 0x80, UP0 ;  /* 0x00000080ff067887 */ /* 0x000fe40008000000 */
[----:B------:R-:W-:-:S03]  /*12f0*/  UIADD3 UR5, UPT, UPT, UR7, UR5, UR8 ;  /* 0x0000000507057290 */ /* 0x000fc6000fffe008 */
[----:B------:R-:W-:Y:S01]  /*1300*/  UMOV UR7, 0x3 ;  /* 0x0000000300077882 */ /* 0x000fe20000000000 */
[----:B------:R-:W-:Y:S02]  /*1310*/  UIADD3 UR5, UPT, UPT, UR5, UR6, URZ ;  /* 0x0000000605057290 */ /* 0x000fe4000fffe0ff */
[----:B------:R-:W-:-:S04]  /*1320*/  USHF.L.U32 UR4, UR7, UR4, URZ ;  /* 0x0000000407047299 */ /* 0x000fc800080006ff */
[----:B------:R-:W-:Y:S02]  /*1330*/  MOV R3, UR5 ;  /* 0x0000000500037c02 */ /* 0x000fe40008000f00 */
[----:B------:R-:W-:-:S07]  /*1340*/  IMAD.U32 R2, RZ, RZ, UR4 ;  /* 0x00000004ff027e24 */ /* 0x000fce000f8e00ff */
.L_x_17:
[----:B------:R-:W1:Y:S01]  /*1350*/  S2UR UR36, SR_CTAID.Z ;  /* 0x00000000002479c3 */ /* 0x000e620000002700 */
[----:B------:R-:W-:Y:S01]  /*1360*/  UISETP.GE.AND UP0, UPT, UR21, 0x1, UPT ;  /* 0x000000011500788c */ /* 0x000fe2000bf06270 */
[----:B------:R-:W-:Y:S01]  /*1370*/  UMOV UR28, 0x55 ;  /* 0x00000055001c7882 */ /* 0x000fe20000000000 */
[----:B------:R-:W-:-:S07]  /*1380*/  UMOV UR30, UR25 ;  /* 0x00000019001e7c82 */ /* 0x000fce0008000000 */
[----:B------:R-:W-:Y:S05]  /*1390*/  BRA.U !UP0, `(.L_x_18) ;  /* 0x0000000108d47547 */ /* 0x000fea000b800000 */
[----:B------:R-:W2:Y:S01]  /*13a0*/  LDCU.128 UR16, c[0x0][0xb10] ;  /* 0x00016200ff1077ac */ /* 0x000ea20008000c00 */
[----:B------:R-:W3:Y:S01]  /*13b0*/  LDCU UR6, c[0x0][0x370] ;  /* 0x00006e00ff0677ac */ /* 0x000ee20008000800 */
[----:B------:R-:W4:Y:S01]  /*13c0*/  LDCU UR7, c[0x0][0x374] ;  /* 0x00006e80ff0777ac */ /* 0x000f220008000800 */
[----:B------:R-:W1:Y:S01]  /*13d0*/  LDCU UR23, c[0x0][0xb0c] ;  /* 0x00016180ff1777ac */ /* 0x000e620008000800 */
[----:B------:R-:W1:Y:S01]  /*13e0*/  LDCU UR26, c[0x0][0xb20] ;  /* 0x00016400ff1a77ac */ /* 0x000e620008000800 */
[----:B------:R-:W1:Y:S01]  /*13f0*/  LDCU.64 UR8, c[0x0][0xb28] ;  /* 0x00016500ff0877ac */ /* 0x000e620008000a00 */
[----:B--2---:R-:W-:Y:S02]  /*1400*/  UISETP.NE.AND UP3, UPT, UR18, 0x1, UPT ;  /* 0x000000011200788c */ /* 0x004fe4000bf65270 */
[----:B----4-:R-:W-:Y:S02]  /*1410*/  UIMAD.WIDE.U32 UR10, UR7, UR19, URZ ;  /* 0x00000013070a72a5 */ /* 0x010fe4000f8e00ff */
[----:B---3--:R-:W-:-:S02]  /*1420*/  UIMAD.WIDE.U32 UR12, UR6, UR16, URZ ;  /* 0x00000010060c72a5 */ /* 0x008fc4000f8e00ff */
[----:B-1----:R-:W-:Y:S02]  /*1430*/  UISETP.NE.AND UP0, UPT, UR23, 0x1, UPT ;  /* 0x000000011700788c */ /* 0x002fe4000bf05270 */
[----:B------:R-:W-:Y:S01]  /*1440*/  UIMAD.WIDE.U32 UR4, UR25, UR16, URZ ;  /* 0x00000010190472a5 */ /* 0x000fe2000f8e00ff */
[----:B------:R-:W-:Y:S02]  /*1450*/  UMOV UR10, UR11 ;  /* 0x0000000b000a7c82 */ /* 0x000fe40008000000 */
[----:B------:R-:W-:Y:S01]  /*1460*/  UMOV UR12, UR13 ;  /* 0x0000000d000c7c82 */ /* 0x000fe20008000000 */
[----:B------:R-:W-:Y:S02]  /*1470*/  @UP3 USHF.R.U32.HI UR7, URZ, UR26, UR10 ;  /* 0x0000001aff073299 */ /* 0x000fe4000801160a */
[----:B------:R-:W-:Y:S01]  /*1480*/  UISETP.NE.AND UP2, UPT, UR21, 0x1, UPT ;  /* 0x000000011500788c */ /* 0x000fe2000bf45270 */
[----:B------:R-:W-:Y:S02]  /*1490*/  UMOV UR4, UR5 ;  /* 0x0000000500047c82 */ /* 0x000fe40008000000 */
[----:B------:R-:W-:-:S02]  /*14a0*/  @UP0 USHF.R.U32.HI UR6, URZ, UR17, UR12 ;  /* 0x00000011ff060299 */ /* 0x000fc4000801160c */
[----:B------:R-:W-:Y:S02]  /*14b0*/  USHF.R.U32.HI UR4, URZ, UR17, UR4 ;  /* 0x00000011ff047299 */ /* 0x000fe40008011604 */
[----:B------:R-:W-:Y:S02]  /*14c0*/  UIMAD.WIDE.U32 UR12, UR31, UR19, URZ ;  /* 0x000000131f0c72a5 */ /* 0x000fe4000f8e00ff */
[----:B------:R-:W-:Y:S02]  /*14d0*/  UIMAD.WIDE.U32 UR10, UR7, UR8, URZ ;  /* 0x00000008070a72a5 */ /* 0x000fe4000f8e00ff */
[----:B------:R-:W-:Y:S02]  /*14e0*/  UIMAD.WIDE.U32 UR14, UR6, UR8, URZ ;  /* 0x00000008060e72a5 */ /* 0x000fe4000f8e00ff */
[----:B------:R-:W-:-:S03]  /*14f0*/  USEL UR5, UR25, UR4, !UP0 ;  /* 0x0000000419057287 */ /* 0x000fc6000c000000 */
[----:B------:R-:W-:Y:S01]  /*1500*/  UMOV UR4, UR13 ;  /* 0x0000000d00047c82 */ /* 0x000fe20008000000 */
[----:B------:R-:W-:Y:S01]  /*1510*/  UMOV UR10, UR11 ;  /* 0x0000000b000a7c82 */ /* 0x000fe20008000000 */
[----:B------:R-:W-:Y:S02]  /*1520*/  USHF.R.U32.HI UR4, URZ, UR26, UR4 ;  /* 0x0000001aff047299 */ /* 0x000fe40008011604 */
[----:B------:R-:W-:Y:S01]  /*1530*/  @UP2 USHF.R.U32.HI UR7, URZ, UR9, UR10 ;  /* 0x00000009ff072299 */ /* 0x000fe2000801160a */
[----:B------:R-:W-:Y:S01]  /*1540*/  UMOV UR14, UR15 ;  /* 0x0000000f000e7c82 */ /* 0x000fe20008000000 */
[----:B------:R-:W-:Y:S02]  /*1550*/  USEL UR4, UR31, UR4, !UP3 ;  /* 0x000000041f047287 */ /* 0x000fe4000d800000 */
[----:B------:R-:W-:Y:S02]  /*1560*/  @UP2 USHF.R.U32.HI UR6, URZ, UR9, UR14 ;  /* 0x00000009ff062299 */ /* 0x000fe4000801160e */
[----:B------:R-:W-:-:S02]  /*1570*/  UIMAD UR7, UR7, UR21, URZ ;  /* 0x00000015070772a4 */ /* 0x000fc4000f8e02ff */
[----:B------:R-:W-:Y:S02]  /*1580*/  UIMAD UR12, UR6, UR21, URZ ;  /* 0x00000015060c72a4 */ /* 0x000fe4000f8e02ff */
[----:B------:R-:W-:Y:S02]  /*1590*/  UISETP.GE.AND UP0, UPT, UR4, UR7, UPT ;  /* 0x000000070400728c */ /* 0x000fe4000bf06270 */
[----:B------:R-:W-:Y:S02]  /*15a0*/  UIMAD.WIDE.U32 UR10, UR4, UR8, URZ ;  /* 0x00000008040a72a5 */ /* 0x000fe4000f8e00ff */
[----:B------:R-:W-:Y:S02]  /*15b0*/  UISETP.GE.OR UP0, UPT, UR5, UR12, UP0 ;  /* 0x0000000c0500728c */ /* 0x000fe40008706670 */
[----:B------:R-:W-:Y:S02]  /*15c0*/  UIMAD.WIDE.U32 UR12, UR5, UR8, URZ ;  /* 0x00000008050c72a5 */ /* 0x000fe4000f8e00ff */
[----:B------:R-:W-:Y:S01]  /*15d0*/  UIADD3 UR10, UPT, UPT, -UR4, URZ, URZ ;  /* 0x000000ff040a7290 */ /* 0x000fe2000fffe1ff */
[----:B------:R-:W-:Y:S01]  /*15e0*/  UMOV UR8, UR11 ;  /* 0x0000000b00087c82 */ /* 0x000fe20008000000 */
[----:B------:R-:W-:-:S02]  /*15f0*/  UIADD3 UR30, UPT, UPT, -UR5, URZ, URZ ;  /* 0x000000ff051e7290 */ /* 0x000fc4000fffe1ff */
[----:B------:R-:W-:-:S03]  /*1600*/  USHF.R.U32.HI UR8, URZ, UR9, UR8 ;  /* 0x00000009ff087299 */ /* 0x000fc60008011608 */
[----:B------:R-:W-:Y:S01]  /*1610*/  @!UP0 UMOV UR7, UR13 ;  /* 0x0000000d00078c82 */ /* 0x000fe20008000000 */
[----:B------:R-:W-:Y:S02]  /*1620*/  UIMAD UR31, UR18, UR10, UR31 ;  /* 0x0000000a121f72a4 */ /* 0x000fe4000f8e021f */
[----:B------:R-:W-:Y:S02]  /*1630*/  USEL UR8, UR4, UR8, !UP2 ;  /* 0x0000000804087287 */ /* 0x000fe4000d000000 */
[----:B------:R-:W-:Y:S02]  /*1640*/  @!UP0 USHF.R.U32.HI UR7, URZ, UR9, UR7 ;  /* 0x00000009ff078299 */ /* 0x000fe40008011607 */
[----:B------:R-:W-:Y:S02]  /*1650*/  UIADD3 UR9, UPT, UPT, -UR8, URZ, URZ ;  /* 0x000000ff08097290 */ /* 0x000fe4000fffe1ff */
[----:B------:R-:W-:Y:S02]  /*1660*/  @!UP0 USEL UR7, UR5, UR7, !UP2 ;  /* 0x0000000705078287 */ /* 0x000fe4000d000000 */
[----:B------:R-:W-:-:S02]  /*1670*/  UIMAD UR9, UR21, UR9, UR4 ;  /* 0x00000009150972a4 */ /* 0x000fc4000f8e0204 */
[----:B------:R-:W-:Y:S02]  /*1680*/  @!UP0 UIADD3 UR8, UPT, UPT, UR8, -UR7, URZ ;  /* 0x8000000708088290 */ /* 0x000fe4000fffe0ff */
[----:B------:R-:W-:Y:S02]  /*1690*/  @!UP0 UIMAD UR6, UR9, UR6, UR7 ;  /* 0x00000006090682a4 */ /* 0x000fe4000f8e0207 */
[----:B------:R-:W-:Y:S02]  /*16a0*/  @!UP0 UIMAD UR4, UR8, UR21, UR5 ;  /* 0x00000015080482a4 */ /* 0x000fe4000f8e0205 */
[----:B------:R-:W-:Y:S02]  /*16b0*/  UIMAD UR30, UR23, UR30, UR25 ;  /* 0x0000001e171e72a4 */ /* 0x000fe4000f8e0219 */
[----:B------:R-:W-:Y:S01]  /*16c0*/  UIMAD UR31, UR4, UR18, UR31 ;  /* 0x00000012041f72a4 */ /* 0x000fe2000f8e021f */
[----:B------:R-:W-:Y:S02]  /*16d0*/  @!UP0 UMOV UR5, UR6 ;  /* 0x0000000600058c82 */ /* 0x000fe40008000000 */
[----:B------:R-:W-:-:S12]  /*16e0*/  UIMAD UR30, UR5, UR23, UR30 ;  /* 0x00000017051e72a4 */ /* 0x000fd8000f8e021e */
.L_x_18:
[----:B------:R-:W-:Y:S02]  /*16f0*/  UISETP.NE.AND UP2, UPT, UR27, 0x1, UPT ;  /* 0x000000011b00788c */ /* 0x000fe4000bf45270 */
[----:B------:R-:W-:Y:S02]  /*1700*/  UISETP.NE.AND UP0, UPT, UR20, 0x2, UPT ;  /* 0x000000021400788c */ /* 0x000fe4000bf05270 */
[----:B------:R-:W-:Y:S02]  /*1710*/  ULOP3.LUT UR24, UR24, 0x3000, URZ, 0xc0, !UPT ;  /* 0x0000300018187892 */ /* 0x000fe4000f8ec0ff */
[----:B------:R-:W-:-:S03]  /*1720*/  USHF.L.U32 UR21, UR28, UR22, URZ ;  /* 0x000000161c157299 */ /* 0x000fc600080006ff */
[----:B------:R-:W-:Y:S09]  /*1730*/  BRA.U UP2, `(.L_x_19) ;  /* 0x0000000102407547 */ /* 0x000ff2000b800000 */
[----:B------:R-:W2:Y:S01]  /*1740*/  LDCU.128 UR8, c[0x0][0xb10] ;  /* 0x00016200ff0877ac */ /* 0x000ea20008000c00 */
[----:B------:R-:W3:Y:S01]  /*1750*/  LDCU UR12, c[0x0][0xb0c] ;  /* 0x00016180ff0c77ac */ /* 0x000ee20008000800 */
[----:B------:R-:W4:Y:S01]  /*1760*/  LDCU UR13, c[0x0][0xb20] ;  /* 0x00016400ff0d77ac */ /* 0x000f220008000800 */
[----:B--2---:R-:W-:Y:S02]  /*1770*/  UIMAD.WIDE.U32 UR4, UR30, UR8, URZ ;  /* 0x000000081e0472a5 */ /* 0x004fe4000f8e00ff */
[----:B------:R-:W-:Y:S02]  /*1780*/  UIMAD.WIDE.U32 UR6, UR31, UR11, URZ ;  /* 0x0000000b1f0672a5 */ /* 0x000fe4000f8e00ff */
[----:B---3--:R-:W-:Y:S02]  /*1790*/  UISETP.NE.AND UP2, UPT, UR12, 0x1, UPT ;  /* 0x000000010c00788c */ /* 0x008fe4000bf45270 */
[----:B------:R-:W-:-:S03]  /*17a0*/  USHF.R.U32.HI UR5, URZ, UR9, UR5 ;  /* 0x00000009ff057299 */ /* 0x000fc60008011605 */
[----:B------:R-:W-:Y:S01]  /*17b0*/  UMOV UR4, UR7 ;  /* 0x0000000700047c82 */ /* 0x000fe20008000000 */
[----:B------:R-:W-:Y:S02]  /*17c0*/  USEL UR5, UR30, UR5, !UP2 ;  /* 0x000000051e057287 */ /* 0x000fe4000d000000 */
[----:B------:R-:W-:Y:S02]  /*17d0*/  UISETP.NE.AND UP2, UPT, UR10, 0x1, UPT ;  /* 0x000000010a00788c */ /* 0x000fe4000bf45270 */
[----:B----4-:R-:W-:-:S04]  /*17e0*/  USHF.R.U32.HI UR4, URZ, UR13, UR4 ;  /* 0x0000000dff047299 */ /* 0x010fc80008011604 */
[----:B------:R-:W-:-:S04]  /*17f0*/  USEL UR4, UR31, UR4, !UP2 ;  /* 0x000000041f047287 */ /* 0x000fc8000d000000 */
[----:B------:R-:W-:Y:S02]  /*1800*/  UIADD3 UR6, UPT, UPT, -UR4, UR5, URZ ;  /* 0x0000000504067290 */ /* 0x000fe4000fffe1ff */
[----:B------:R-:W-:Y:S02]  /*1810*/  UIADD3 UR4, UPT, UPT, UR4, -UR5, URZ ;  /* 0x8000000504047290 */ /* 0x000fe4000fffe0ff */
[----:B------:R-:W-:Y:S02]  /*1820*/  UIMAD UR31, UR6, UR10, UR31 ;  /* 0x0000000a061f72a4 */ /* 0x000fe4000f8e021f */
[----:B------:R-:W-:-:S12]  /*1830*/  UIMAD UR30, UR4, UR12, UR30 ;  /* 0x0000000c041e72a4 */ /* 0x000fd8000f8e021e */
.L_x_19:
[----:B------:R-:W-:Y:S05]  /*1840*/  BRA.U !UP6, `(.L_x_20) ;  /* 0x000000010e0c7547 */ /* 0x000fea000b800000 */
[----:B------:R-:W-:Y:S01]  /*1850*/  UCGABAR_WAIT ;  /* 0x0000000000007dc7 */ /* 0x000fe20008000000 */
[----:B------:R-:W-:Y:S01]  /*1860*/  CCTL.IVALL ;  /* 0x00000000ff00798f */ /* 0x000fe20002000000 */
[----:B------:R-:W-:Y:S05]  /*1870*/  BRA `(.L_x_21) ;  /* 0x0000000000047947 */ /* 0x000fea0003800000 */
.L_x_20:
[----:B------:R-:W-:Y:S06]  /*1880*/  BAR.SYNC.DEFER_BLOCKING 0x0 ;  /* 0x0000000000007b1d */ /* 0x000fec0000010000 */
.L_x_21:
[----:B------:R-:W-:Y:S05]  /*1890*/  BRA.U UP0, `(.L_x_22) ;  /* 0x0000001500787547 */ /* 0x000fea000b800000 */
[----:B------:R-:W2:Y:S01]  /*18a0*/  LDCU UR6, c[0x0][0x38c] ;  /* 0x00007180ff0677ac */ /* 0x000ea20008000800 */
[----:B------:R-:W-:Y:S01]  /*18b0*/  PLOP3.LUT P1, PT, PT, PT, UP4, 0x80, 0x8 ;  /* 0x000000000008781c */ /* 0x000fe20003f2f048 */
[----:B------:R-:W-:Y:S01]  /*18c0*/  IMAD.MOV.U32 R12, RZ, RZ, 0x1 ;  /* 0x00000001ff0c7424 */ /* 0x000fe200078e00ff */
[----:B------:R-:W-:Y:S01]  /*18d0*/  ISETP.NE.AND P2, PT, R0, RZ, P3 ;  /* 0x000000ff0000720c */ /* 0x000fe20001f45270 */
[----:B------:R-:W-:Y:S01]  /*18e0*/  UISETP.NE.AND UP1, UPT, UR20, URZ, UPT ;  /* 0x000000ff1400728c */ /* 0x000fe2000bf25270 */
[----:B------:R-:W-:Y:S02]  /*18f0*/  PLOP3.LUT P1, PT, P1, PT, PT, 0x8, 0x80 ;  /* 0x000000000080781c */ /* 0x000fe40000f2e170 */
[----:B------:R-:W-:Y:S01]  /*1900*/  CS2R R10, SRZ ;  /* 0x00000000000a7805 */ /* 0x000fe2000001ff00 */
[----:B------:R-:W-:Y:S01]  /*1910*/  IMAD.MOV.U32 R9, RZ, RZ, RZ ;  /* 0x000000ffff097224 */ /* 0x000fe200078e00ff */
[----:B------:R-:W3:Y:S01]  /*1920*/  LDCU UR39, c[0x0][0x370] ;  /* 0x00006e00ff2777ac */ /* 0x000ee20008000800 */
[----:B------:R-:W-:Y:S01]  /*1930*/  IMAD.MOV.U32 R8, RZ, RZ, 0x1 ;  /* 0x00000001ff087424 */ /* 0x000fe200078e00ff */
[----:B------:R-:W-:Y:S01]  /*1940*/  USHF.L.U32 UR48, UR25, 0x6, URZ ;  /* 0x0000000619307899 */ /* 0x000fe200080006ff */
[----:B------:R-:W4:Y:S01]  /*1950*/  LDCU.64 UR26, c[0x0][0x348] ;  /* 0x00006900ff1a77ac */ /* 0x000f220008000a00 */
[----:B--2---:R-:W-:-:S02]  /*1960*/  UIADD3 UR5, UPT, UPT, UR6, 0x7f, URZ ;  /* 0x0000007f06057890 */ /* 0x004fc4000fffe0ff */
[----:B------:R-:W-:Y:S02]  /*1970*/  UIADD3 UR47, UPT, UPT, UR6, 0xfe, URZ ;  /* 0x000000fe062f7890 */ /* 0x000fe4000fffe0ff */
[----:B------:R-:W-:Y:S01]  /*1980*/  USHF.R.S32.HI UR4, URZ, 0x1f, UR5 ;  /* 0x0000001fff047899 */ /* 0x000fe20008011405 */
[----:B------:R-:W2:Y:S03]  /*1990*/  LDCU UR38, c[0x0][0x374] ;  /* 0x00006e80ff2677ac */ /* 0x000ea60008000800 */
[----:B------:R-:W-:Y:S02]  /*19a0*/  ULEA.HI UR4, UR4, UR5, URZ, 0x7 ;  /* 0x0000000504047291 */ /* 0x000fe4000f8f38ff */
[----:B------:R-:W-:Y:S02]  /*19b0*/  USHF.L.U32 UR5, UR25, 0x7, URZ ;  /* 0x0000000719057899 */ /* 0x000fe400080006ff */
[----:B------:R-:W-:-:S02]  /*19c0*/  USHF.R.S32.HI UR41, URZ, 0x7, UR4 ;  /* 0x00000007ff297899 */ /* 0x000fc40008011404 */
[----:B------:R-:W-:Y:S02]  /*19d0*/  UIADD3 UR4, UPT, UPT, UR6, -0x1, URZ ;  /* 0xffffffff06047890 */ /* 0x000fe4000fffe0ff */
[----:B------:R-:W-:Y:S02]  /*19e0*/  UISETP.LT.U32.AND UP0, UPT, UR41, 0x8, UPT ;  /* 0x000000082900788c */ /* 0x000fe4000bf01070 */
[----:B------:R-:W-:Y:S02]  /*19f0*/  UISETP.GE.U32.AND UP2, UPT, UR4, -0xff, UPT ;  /* 0xffffff010400788c */ /* 0x000fe4000bf46070 */
[----:B------:R-:W-:Y:S02]  /*1a00*/  USEL UR40, UR41, 0x8, UP0 ;  /* 0x0000000829287887 */ /* 0x000fe40008000000 */
[----:B------:R-:W-:Y:S02]  /*1a10*/  ULOP3.LUT UR5, UR5, 0x80, URZ, 0xc0, !UPT ;  /* 0x0000008005057892 */ /* 0x000fe4000f8ec0ff */
[----:B------:R-:W-:-:S02]  /*1a20*/  UIADD3 UR4, UPT, UPT, UR40, -0x1, URZ ;  /* 0xffffffff28047890 */ /* 0x000fc4000fffe0ff */
[----:B------:R-:W-:Y:S02]  /*1a30*/  ULEA.HI UR43, UR24, UR5, URZ, 0x19 ;  /* 0x00000005182b7291 */ /* 0x000fe4000f8fc8ff */
[----:B------:R-:W-:Y:S02]  /*1a40*/  USEL UR25, UR55, 0x2, UP1 ;  /* 0x0000000237197887 */ /* 0x000fe40008800000 */
[----:B------:R-:W-:Y:S02]  /*1a50*/  @UP2 UIADD3 UR4, UPT, UPT, UR40, URZ, URZ ;  /* 0x000000ff28042290 */ /* 0x000fe4000fffe0ff */
[----:B------:R-:W-:Y:S02]  /*1a60*/  UIADD3 UR44, UPT, UPT, UR41, -UR40, URZ ;  /* 0x80000028292c7290 */ /* 0x000fe4000fffe0ff */
[----:B------:R-:W-:Y:S02]  /*1a70*/  UIADD3 UR28, UPT, UPT, UR4, 0x1, URZ ;  /* 0x00000001041c7890 */ /* 0x000fe4000fffe0ff */
[----:B------:R-:W-:Y:S01]  /*1a80*/  UIADD3 UR42, UPT, UPT, -UR4, URZ, URZ ;  /* 0x000000ff042a7290 */ /* 0x000fe2000fffe1ff */
[----:B--234-:R-:W-:-:S11]  /*1a90*/  UMOV UR5, URZ ;  /* 0x000000ff00057c82 */ /* 0x01cfd60008000000 */
.L_x_42:
[----:B------:R-:W-:Y:S01]  /*1aa0*/  UISETP.NE.AND UP0, UPT, UR46, URZ, UPT ;  /* 0x000000ff2e00728c */ /* 0x000fe2000bf05270 */
[----:B------:R-:W2:Y:S08]  /*1ab0*/  S2UR UR46, SR_CgaCtaId ;  /* 0x00000000002e79c3 */ /* 0x000eb00000008800 */
[----:B------:R-:W-:Y:S05]  /*1ac0*/  BRA.U UP0, `(.L_x_23) ;  /* 0x0000000100347547 */ /* 0x000fea000b800000 */
[----:B------:R-:W3:Y:S01]  /*1ad0*/  S2R R0, SR_CgaCtaId ;  /* 0x0000000000007919 */ /* 0x000ee20000008800 */
[----:B------:R-:W-:-:S04]  /*1ae0*/  MOV R2, 0x400 ;  /* 0x0000040000027802 */ /* 0x000fc80000000f00 */
[----:B---3--:R-:W-:Y:S02]  /*1af0*/  LEA R0, R0, R2, 0x18 ;  /* 0x0000000200007211 */ /* 0x008fe400078ec0ff */
[----:B------:R-:W-:-:S03]  /*1b00*/  SHF.L.U32 R2, R8, 0x1f, RZ ;  /* 0x0000001f08027819 */ /* 0x000fc600000006ff */
[----:B------:R-:W-:-:S04]  /*1b10*/  IMAD R0, R9, 0x8, R0 ;  /* 0x0000000809007824 */ /* 0x000fc800078e0200 */
[----:B------:R-:W3:Y:S02]  /*1b20*/  SYNCS.PHASECHK.TRANS64.TRYWAIT P0, [R0+URZ+0x140], R2 ;  /* 0x00014002000075a7 */ /* 0x000ee400080011ff */
[----:B---3--:R-:W-:Y:S05]  /*1b30*/  @!P0 BRA `(.L_x_24) ;  /* 0x00000088000c8947 */ /* 0x008fea0003800000 */
.L_x_147:
[----:B------:R-:W-:Y:S01]  /*1b40*/  VIADD R9, R9, 0x1 ;  /* 0x0000000109097836 */ /* 0x000fe20000000000 */
[----:B------:R3:W-:Y:S04]  /*1b50*/  SYNCS.ARRIVE.TRANS64.A1T0 RZ, [R0+URZ+0x130], RZ ;  /* 0x000130ff00ff79a7 */ /* 0x0007e800081000ff */
[----:B------:R-:W-:-:S04]  /*1b60*/  ISETP.NE.AND P0, PT, R9, 0x2, PT ;  /* 0x000000020900780c */ /* 0x000fc80003f05270 */
[----:B------:R-:W-:Y:S02]  /*1b70*/  SEL R9, R9, RZ, P0 ;  /* 0x000000ff09097207 */ /* 0x000fe40000000000 */
[----:B---3--:R-:W-:-:S04]  /*1b80*/  SEL R0, RZ, 0x1, P0 ;  /* 0x00000001ff007807 */ /* 0x008fc80000000000 */
[----:B------:R-:W-:-:S07]  /*1b90*/  LOP3.LUT R8, R8, R0, RZ, 0x3c, !PT ;  /* 0x0000000008087212 */ /* 0x000fce00078e3cff */
.L_x_23:
[----:B------:R-:W-:Y:S01]  /*1ba0*/  UMOV UR6, 0x400 ;  /* 0x0000040000067882 */ /* 0x000fe20000000000 */
[----:B------:R-:W-:Y:S01]  /*1bb0*/  SHF.L.U32 R0, R12, 0x1f, RZ ;  /* 0x0000001f0c007819 */ /* 0x000fe200000006ff */
[----:B--2---:R-:W-:Y:S02]  /*1bc0*/  ULEA UR6, UR46, UR6, 0x18 ;  /* 0x000000062e067291 */ /* 0x004fe4000f8ec0ff */
[----:B------:R-:W-:Y:S02]  /*1bd0*/  UISETP.GE.U32.AND UP0, UPT, UR47, 0xff, UPT ;  /* 0x000000ff2f00788c */ /* 0x000fe4000bf06070 */
[----:B------:R-:W-:Y:S02]  /*1be0*/  ULEA UR4, UR5, UR6, 0x3 ;  /* 0x0000000605047291 */ /* 0x000fe4000f8e18ff */
[----:B------:R-:W-:Y:S01]  /*1bf0*/  ULEA UR11, UR31, UR43, 0x8 ;  /* 0x0000002b1f0b7291 */ /* 0x000fe2000f8e40ff */
[----:B------:R-:W-:-:S06]  /*1c00*/  UMOV UR7, URZ ;  /* 0x000000ff00077c82 */ /* 0x000fcc0008000000 */
[----:B------:R2:W3:Y:S01]  /*1c10*/  SYNCS.PHASECHK.TRANS64.TRYWAIT P0, [UR4+0x40], R0 ;  /* 0x00004000ff0075a7 */ /* 0x0004e20008001104 */
[----:B------:R-:W-:-:S04]  /*1c20*/  ULEA.HI UR4, UR30, UR30, URZ, 0x1 ;  /* 0x0000001e1e047291 */ /* 0x000fc8000f8f08ff */
[----:B------:R-:W-:-:S04]  /*1c30*/  USHF.L.U32 UR4, UR4, 0x6, URZ ;  /* 0x0000000604047899 */ /* 0x000fc800080006ff */
[----:B------:R-:W-:-:S04]  /*1c40*/  ULOP3.LUT UR35, UR4, 0xffffff80, URZ, 0xc0, !UPT ;  /* 0xffffff8004237892 */ /* 0x000fc8000f8ec0ff */
[----:B------:R-:W-:Y:S01]  /*1c50*/  ULOP3.LUT UR35, UR35, 0x40, UR48, 0xf8, !UPT ;  /* 0x0000004023237892 */ /* 0x000fe2000f8ef830 */
[----:B------:R-:W-:Y:S11]  /*1c60*/  BRA.U !UP0, `(.L_x_25) ;  /* 0x0000000108c47547 */ /* 0x000ff6000b800000 */
[----:B------:R-:W-:Y:S01]  /*1c70*/  UMOV UR13, UR42 ;  /* 0x0000002a000d7c82 */ /* 0x000fe20008000000 */
[----:B------:R-:W-:Y:S01]  /*1c80*/  UMOV UR4, UR5 ;  /* 0x0000000500047c82 */ /* 0x000fe20008000000 */
[----:B------:R-:W-:-:S05]  /*1c90*/  UMOV UR34, URZ ;  /* 0x000000ff00227c82 */ /* 0x000fca0008000000 */
.L_x_31:
[----:B------:R-:W-:Y:S01]  /*1ca0*/  ULEA UR33, UR4, UR6, 0x3 ;  /* 0x0000000604217291 */ /* 0x000fe2000f8e18ff */
[----:B------:R-:W-:Y:S01]  /*1cb0*/  @P3 MOV R2, 0xc000 ;  /* 0x0000c00000023802 */ /* 0x000fe20000000f00 */
[----:B-1-34-:R-:W-:Y:S10]  /*1cc0*/  @P0 BRA `(.L_x_26) ;  /* 0x00000000000c0947 */ /* 0x01aff40003800000 */
[----:B------:R-:W-:-:S04]  /*1cd0*/  SHF.L.U32 R3, R12, 0x1f, RZ ;  /* 0x0000001f0c037819 */ /* 0x000fc800000006ff */
[----:B------:R-:W3:Y:S02]  /*1ce0*/  SYNCS.PHASECHK.TRANS64.TRYWAIT P0, [UR33+0x40], R3 ;  /* 0x00004003ff0075a7 */ /* 0x000ee40008001121 */
[----:B---3--:R-:W-:Y:S05]  /*1cf0*/  @!P0 BRA `(.L_x_27) ;  /* 0x0000008400b08947 */ /* 0x008fea0003800000 */
.L_x_26:
[----:B------:R3:W-:Y:S01]  /*1d00*/  @P3 SYNCS.ARRIVE.TRANS64 RZ, [UR33], R2 ;  /* 0x00000002ffff39a7 */ /* 0x0007e20008000021 */
[----:B------:R-:W-:Y:S02]  /*1d10*/  ULOP3.LUT UR5, UR25, 0x2, URZ, 0xfc, !UPT ;  /* 0x0000000219057892 */ /* 0x000fe4000f8efcff */
[----:B------:R-:W-:Y:S02]  /*1d20*/  UIADD3 UR13, UPT, UPT, UR13, 0x1, URZ ;  /* 0x000000010d0d7890 */ /* 0x000fe4000fffe0ff */
[----:B------:R-:W-:Y:S02]  /*1d30*/  UISETP.NE.AND UP0, UPT, UR5, 0x2, UPT ;  /* 0x000000020500788c */ /* 0x000fe4000bf05270 */
[----:B------:R-:W-:-:S07]  /*1d40*/  UISETP.NE.AND UP2, UPT, UR13, 0x1, UPT ;  /* 0x000000010d00788c */ /* 0x000fce000bf45270 */
[----:B------:R-:W-:Y:S05]  /*1d50*/  BRA.U UP0, `(.L_x_28) ;  /* 0x0000000100047547 */ /* 0x000fea000b800000 */
[----:B-1----:R-:W-:Y:S05]  /*1d60*/  BPT.TRAP 0x1 ;  /* 0x000000040000795c */ /* 0x002fea0000300000 */
.L_x_28:
[----:B------:R-:W-:Y:S04]  /*1d70*/  BSSY.RECONVERGENT B0, `(.L_x_29) ;  /* 0x0000003000007945 */ /* 0x000fe80003800200 */
[----:B------:R-:W-:Y:S05]  /*1d80*/  @!P2 BRA `(.L_x_30) ;  /* 0x000000000004a947 */ /* 0x000fea0003800000 */
[----:B-1----:R-:W-:Y:S05]  /*1d90*/  BPT.TRAP 0x1 ;  /* 0x000000040000795c */ /* 0x002fea0000300000 */
.L_x_30:
[----:B-1----:R-:W-:Y:S05]  /*1da0*/  BSYNC.RECONVERGENT B0 ;  /* 0x0000000000007941 */ /* 0x002fea0003800200 */
.L_x_29:
[----:B------:R-:W-:Y:S02]  /*1db0*/  UIADD3 UR5, UPT, UPT, UR4, 0x1, URZ ;  /* 0x0000000104057890 */ /* 0x000fe4000fffe0ff */
[----:B------:R-:W-:Y:S02]  /*1dc0*/  ULEA UR32, UR4, UR6, 0xd ;  /* 0x0000000604207291 */ /* 0x000fe4000f8e68ff */
[----:B------:R-:W-:Y:S02]  /*1dd0*/  UISETP.NE.AND UP0, UPT, UR5, 0x8, UPT ;  /* 0x000000080500788c */ /* 0x000fe4000bf05270 */
[----:B------:R-:W-:Y:S02]  /*1de0*/  UIADD3 UR16, UP1, UPT, UR26, 0x80, URZ ;  /* 0x000000801a107890 */ /* 0x000fe4000ff3e0ff */
[----:B------:R-:W-:Y:S02]  /*1df0*/  USEL UR8, URZ, 0x1, UP0 ;  /* 0x00000001ff087887 */ /* 0x000fe40008000000 */
[----:B------:R-:W-:-:S02]  /*1e00*/  USEL UR5, UR5, URZ, UP0 ;  /* 0x000000ff05057287 */ /* 0x000fc40008000000 */
[----:B------:R-:W-:Y:S02]  /*1e10*/  UIADD3 UR14, UP0, UPT, UR26, 0x180, URZ ;  /* 0x000001801a0e7890 */ /* 0x000fe4000ff1e0ff */
[----:B------:R-:W-:Y:S01]  /*1e20*/  LOP3.LUT R12, R12, UR8, RZ, 0x3c, !PT ;  /* 0x000000080c0c7c12 */ /* 0x000fe2000f8e3cff */
[----:B------:R-:W-:Y:S02]  /*1e30*/  ULEA UR8, UR4, UR24, 0xe ;  /* 0x0000001804087291 */ /* 0x000fe4000f8e70ff */
[----:B------:R-:W-:Y:S01]  /*1e40*/  ULEA UR7, UR5, UR6, 0x3 ;  /* 0x0000000605077291 */ /* 0x000fe2000f8e18ff */
[----:B--2---:R-:W-:Y:S01]  /*1e50*/  SHF.L.U32 R0, R12, 0x1f, RZ ;  /* 0x0000001f0c007819 */ /* 0x004fe200000006ff */
[----:B------:R-:W-:Y:S02]  /*1e60*/  ULOP3.LUT UR33, UR33, 0xfefffff8, URZ, 0xc0, !UPT ;  /* 0xfefffff821217892 */ /* 0x000fe4000f8ec0ff */
[----:B------:R-:W-:Y:S02]  /*1e70*/  UIADD3.X UR17, UPT, UPT, URZ, UR27, URZ, UP1, !UPT ;  /* 0x0000001bff117290 */ /* 0x000fe40008ffe4ff */
[----:B------:R-:W-:-:S02]  /*1e80*/  UIADD3 UR32, UPT, UPT, UR32, 0x6300, URZ ;  /* 0x0000630020207890 */ /* 0x000fc4000fffe0ff */
[----:B------:R-:W-:Y:S01]  /*1e90*/  UIADD3 UR8, UPT, UPT, UR6, 0x16300, UR8 ;  /* 0x0001630006087890 */ /* 0x000fe2000fffe008 */
[----:B------:R4:W1:Y:S01]  /*1ea0*/  SYNCS.PHASECHK.TRANS64.TRYWAIT P0, [UR7+0x40], R0 ;  /* 0x00004000ff0075a7 */ /* 0x0008620008001107 */
[----:B------:R-:W-:Y:S02]  /*1eb0*/  UIADD3.X UR15, UPT, UPT, URZ, UR27, URZ, UP0, !UPT ;  /* 0x0000001bff0f7290 */ /* 0x000fe400087fe4ff */
[----:B------:R-:W-:Y:S01]  /*1ec0*/  UPRMT UR4, URZ, 0x5410, UR21 ;  /* 0x00005410ff047896 */ /* 0x000fe20008000015 */
[----:B------:R-:W-:Y:S01]  /*1ed0*/  UMOV UR18, 0x0 ;  /* 0x0000000000127882 */ /* 0x000fe20000000000 */
[----:B------:R-:W-:Y:S01]  /*1ee0*/  UMOV UR19, 0x10000000 ;  /* 0x1000000000137882 */ /* 0x000fe20000000000 */
[----:B------:R-:W-:Y:S01]  /*1ef0*/  UMOV UR10, UR34 ;  /* 0x00000022000a7c82 */ /* 0x000fe20008000000 */
[----:B------:R-:W-:Y:S01]  /*1f00*/  UMOV UR12, UR36 ;  /* 0x00000024000c7c82 */ /* 0x000fe20008000000 */
[----:B------:R-:W-:Y:S01]  /*1f10*/  UMOV UR9, UR33 ;  /* 0x0000002100097c82 */ /* 0x000fe20008000000 */
[----:B------:R2:W-:Y:S01]  /*1f20*/  UTMALDG.3D.2CTA [UR32], [UR16], desc[UR18] ;  /* 0x00001220100075b4 */ /* 0x0005e20008211000 */
[----:B------:R-:W-:-:S02]  /*1f30*/  UMOV UR7, UR28 ;  /* 0x0000001c00077c82 */ /* 0x000fc40008000000 */
[----:B------:R3:W-:Y:S01]  /*1f40*/  UTMALDG.3D.MULTICAST.2CTA [UR8], [UR14], UR4, desc[UR18] ;  /* 0x000012080e0073b4 */ /* 0x0007e20008211804 */
[----:B--2---:R-:W-:Y:S01]  /*1f50*/  UIADD3 UR34, UPT, UPT, UR34, 0x80, URZ ;  /* 0x0000008022227890 */ /* 0x004fe2000fffe0ff */
[----:B---3--:R-:W-:Y:S01]  /*1f60*/  UMOV UR4, UR5 ;  /* 0x0000000500047c82 */ /* 0x008fe20008000000 */
[----:B------:R-:W-:Y:S10]  /*1f70*/  BRA.U UP2, `(.L_x_31) ;  /* 0xfffffffd02487547 */ /* 0x000ff4000b83ffff */
.L_x_25:
[----:B------:R-:W-:Y:S01]  /*1f80*/  ULEA UR4, UR5, UR6, 0x3 ;  /* 0x0000000605047291 */ /* 0x000fe2000f8e18ff */
[----:B--2-4-:R-:W-:Y:S01]  /*1f90*/  SHF.L.U32 R0, R12, 0x1f, RZ ;  /* 0x0000001f0c007819 */ /* 0x014fe200000006ff */
[----:B------:R-:W-:Y:S01]  /*1fa0*/  @!P1 SYNCS.ARRIVE.TRANS64.A1T0 RZ, [UR6+0xc8], RZ ;  /* 0x0000c8ffffff99a7 */ /* 0x000fe20008100006 */
[----:B------:R-:W-:-:S06]  /*1fb0*/  UISETP.GT.AND UP0, UPT, UR41, UR40, UPT ;  /* 0x000000282900728c */ /* 0x000fcc000bf04270 */
[----:B-1-3--:R1:W2:Y:S03]  /*1fc0*/  SYNCS.PHASECHK.TRANS64.TRYWAIT P0, [UR4+0x40], R0 ;  /* 0x00004000ff0075a7 */ /* 0x00a2a60008001104 */
[----:B------:R-:W-:Y:S05]  /*1fd0*/  BRA.U !UP0, `(.L_x_32) ;  /* 0x0000000108c47547 */ /* 0x000fea000b800000 */
[----:B------:R-:W-:Y:S01]  /*1fe0*/  UIADD3 UR13, UPT, UPT, UR44, UR7, URZ ;  /* 0x000000072c0d7290 */ /* 0x000fe2000fffe0ff */
[----:B------:R-:W-:-:S11]  /*1ff0*/  UMOV UR4, UR5 ;  /* 0x0000000500047c82 */ /* 0x000fd60008000000 */
.L_x_38:
[----:B------:R-:W-:Y:S01]  /*2000*/  ULEA UR17, UR4, UR6, 0x3 ;  /* 0x0000000604117291 */ /* 0x000fe2000f8e18ff */
[----:B--2---:R-:W-:Y:S01]  /*2010*/  @P3 MOV R2, 0xc000 ;  /* 0x0000c00000023802 */ /* 0x004fe20000000f00 */
[----:B--2-4-:R-:W-:Y:S10]  /*2020*/  @P0 BRA `(.L_x_33) ;  /* 0x00000000000c0947 */ /* 0x014ff40003800000 */
[----:B------:R-:W-:-:S04]  /*2030*/  SHF.L.U32 R3, R12, 0x1f, RZ ;  /* 0x0000001f0c037819 */ /* 0x000fc800000006ff */
[----:B------:R-:W2:Y:S02]  /*2040*/  SYNCS.PHASECHK.TRANS64.TRYWAIT P0, [UR17+0x40], R3 ;  /* 0x00004003ff0075a7 */ /* 0x000ea40008001111 */
[----:B--2---:R-:W-:Y:S05]  /*2050*/  @!P0 BRA `(.L_x_34) ;  /* 0x0000008000f08947 */ /* 0x004fea0003800000 */
.L_x_33:
[----:B------:R2:W-:Y:S01]  /*2060*/  @P3 SYNCS.ARRIVE.TRANS64 RZ, [UR17], R2 ;  /* 0x00000002ffff39a7 */ /* 0x0005e20008000011 */
[----:B------:R-:W-:-:S04]  /*2070*/  ULOP3.LUT UR5, UR25, 0x2, URZ, 0xfc, !UPT ;  /* 0x0000000219057892 */ /* 0x000fc8000f8efcff */
[----:B------:R-:W-:-:S09]  /*2080*/  UISETP.NE.AND UP0, UPT, UR5, 0x2, UPT ;  /* 0x000000020500788c */ /* 0x000fd2000bf05270 */
[----:B------:R-:W-:Y:S05]  /*2090*/  BRA.U UP0, `(.L_x_35) ;  /* 0x0000000100047547 */ /* 0x000fea000b800000 */
[----:B------:R-:W-:Y:S05]  /*20a0*/  BPT.TRAP 0x1 ;  /* 0x000000040000795c */ /* 0x000fea0000300000 */
.L_x_35:
[----:B------:R-:W-:Y:S04]  /*20b0*/  BSSY.RECONVERGENT B0, `(.L_x_36) ;  /* 0x0000003000007945 */ /* 0x000fe80003800200 */
[----:B------:R-:W-:Y:S05]  /*20c0*/  @!P2 BRA `(.L_x_37) ;  /* 0x000000000004a947 */ /* 0x000fea0003800000 */
[----:B------:R-:W-:Y:S05]  /*20d0*/  BPT.TRAP 0x1 ;  /* 0x000000040000795c */ /* 0x000fea0000300000 */
.L_x_37:
[----:B------:R-:W-:Y:S05]  /*20e0*/  BSYNC.RECONVERGENT B0 ;  /* 0x0000000000007941 */ /* 0x000fea0003800200 */
.L_x_36:
[----:B------:R-:W-:Y:S02]  /*20f0*/  UIADD3 UR5, UPT, UPT, UR4, 0x1, URZ ;  /* 0x0000000104057890 */ /* 0x000fe4000fffe0ff */
[----:B------:R-:W-:Y:S02]  /*2100*/  USHF.L.U32 UR18, UR7, 0x7, URZ ;  /* 0x0000000707127899 */ /* 0x000fe400080006ff */
[----:B------:R-:W-:Y:S02]  /*2110*/  UISETP.NE.AND UP0, UPT, UR5, 0x8, UPT ;  /* 0x000000080500788c */ /* 0x000fe4000bf05270 */
[----:B------:R-:W-:Y:S02]  /*2120*/  UIADD3 UR7, UPT, UPT, UR7, 0x1, URZ ;  /* 0x0000000107077890 */ /* 0x000fe4000fffe0ff */
[----:B------:R-:W-:Y:S02]  /*2130*/  USEL UR9, URZ, 0x1, UP0 ;  /* 0x00000001ff097887 */ /* 0x000fe40008000000 */
[----:B------:R-:W-:-:S02]  /*2140*/  USEL UR5, UR5, URZ, UP0 ;  /* 0x000000ff05057287 */ /* 0x000fc40008000000 */
[----:B------:R-:W-:Y:S02]  /*2150*/  UIADD3 UR14, UP0, UPT, UR26, 0x180, URZ ;  /* 0x000001801a0e7890 */ /* 0x000fe4000ff1e0ff */
[----:B------:R-:W-:Y:S01]  /*2160*/  ULEA UR8, UR5, UR6, 0x3 ;  /* 0x0000000605087291 */ /* 0x000fe2000f8e18ff */
[----:B------:R-:W-:Y:S01]  /*2170*/  LOP3.LUT R12, R12, UR9, RZ, 0x3c, !PT ;  /* 0x000000090c0c7c12 */ /* 0x000fe2000f8e3cff */
[----:B------:R-:W-:Y:S02]  /*2180*/  ULEA UR16, UR4, UR6, 0xd ;  /* 0x0000000604107291 */ /* 0x000fe4000f8e68ff */
[----:B------:R-:W-:Y:S01]  /*2190*/  UIADD3 UR22, UP1, UPT, UR26, 0x80, URZ ;  /* 0x000000801a167890 */ /* 0x000fe2000ff3e0ff */
[----:B-1----:R-:W-:Y:S01]  /*21a0*/  SHF.L.U32 R0, R12, 0x1f, RZ ;  /* 0x0000001f0c007819 */ /* 0x002fe200000006ff */
[----:B------:R-:W-:Y:S02]  /*21b0*/  UIADD3.X UR15, UPT, UPT, URZ, UR27, URZ, UP0, !UPT ;  /* 0x0000001bff0f7290 */ /* 0x000fe400087fe4ff */
[----:B------:R-:W-:Y:S01]  /*21c0*/  UISETP.NE.AND UP0, UPT, UR7, UR13, UPT ;  /* 0x0000000d0700728c */ /* 0x000fe2000bf05270 */
[----:B------:R3:W4:Y:S01]  /*21d0*/  SYNCS.PHASECHK.TRANS64.TRYWAIT P0, [UR8+0x40], R0 ;  /* 0x00004000ff0075a7 */ /* 0x0007220008001108 */
[----:B------:R-:W-:-:S02]  /*21e0*/  ULEA UR8, UR4, UR24, 0xe ;  /* 0x0000001804087291 */ /* 0x000fc4000f8e70ff */
[----:B------:R-:W-:Y:S02]  /*21f0*/  ULOP3.LUT UR17, UR17, 0xfefffff8, URZ, 0xc0, !UPT ;  /* 0xfefffff811117892 */ /* 0x000fe4000f8ec0ff */
[----:B------:R-:W-:Y:S02]  /*2200*/  UIADD3 UR16, UPT, UPT, UR16, 0x6300, URZ ;  /* 0x0000630010107890 */ /* 0x000fe4000fffe0ff */
[----:B------:R-:W-:Y:S02]  /*2210*/  UIADD3.X UR23, UPT, UPT, URZ, UR27, URZ, UP1, !UPT ;  /* 0x0000001bff177290 */ /* 0x000fe40008ffe4ff */
[----:B------:R-:W-:Y:S02]  /*2220*/  UIADD3 UR8, UPT, UPT, UR6, 0x16300, UR8 ;  /* 0x0001630006087890 */ /* 0x000fe4000fffe008 */
[----:B------:R-:W-:Y:S01]  /*2230*/  UPRMT UR4, URZ, 0x5410, UR21 ;  /* 0x00005410ff047896 */ /* 0x000fe20008000015 */
[----:B------:R-:W-:Y:S01]  /*2240*/  UMOV UR30, 0x0 ;  /* 0x00000000001e7882 */ /* 0x000fe20000000000 */
[----:B------:R-:W-:Y:S01]  /*2250*/  UMOV UR31, 0x10000000 ;  /* 0x10000000001f7882 */ /* 0x000fe20000000000 */
[----:B------:R-:W-:Y:S01]  /*2260*/  UMOV UR19, UR35 ;  /* 0x0000002300137c82 */ /* 0x000fe20008000000 */
[----:B------:R-:W-:Y:S01]  /*2270*/  UMOV UR20, UR36 ;  /* 0x0000002400147c82 */ /* 0x000fe20008000000 */
[----:B------:R-:W-:Y:S01]  /*2280*/  UMOV UR12, UR36 ;  /* 0x00000024000c7c82 */ /* 0x000fe20008000000 */
[----:B------:R-:W-:Y:S01]  /*2290*/  UMOV UR9, UR17 ;  /* 0x0000001100097c82 */ /* 0x000fe20008000000 */
[----:B------:R-:W-:Y:S01]  /*22a0*/  UMOV UR10, UR18 ;  /* 0x00000012000a7c82 */ /* 0x000fe20008000000 */
[----:B------:R-:W-:Y:S01]  /*22b0*/  UTMALDG.3D.2CTA [UR16], [UR22], desc[UR30] ;  /* 0x00001e10160075b4 */ /* 0x000fe20008211000 */
[----:B------:R1:W-:Y:S02]  /*22c0*/  UTMALDG.3D.MULTICAST.2CTA [UR8], [UR14], UR4, desc[UR30] ;  /* 0x00001e080e0073b4 */ /* 0x0003e40008211804 */
[----:B-1----:R-:W-:Y:S01]  /*22d0*/  UMOV UR4, UR5 ;  /* 0x0000000500047c82 */ /* 0x002fe20008000000 */
[----:B---3--:R-:W-:Y:S05]  /*22e0*/  BRA.U UP0, `(.L_x_38) ;  /* 0xfffffffd00447547 */ /* 0x008fea000b83ffff */
.L_x_32:
[C---:B------:R-:W-:Y:S01]  /*22f0*/  LEA R3, R11.reuse, UR6, 0x3 ;  /* 0x000000060b037c11 */ /* 0x040fe2000f8e18ff */
[----:B------:R-:W-:Y:S01]  /*2300*/  NOP ;  /* 0x0000000000007918 */ /* 0x000fe20000000000 */
[----:B-1----:R-:W-:Y:S02]  /*2310*/  SHF.L.U32 R0, R10, 0x1f, RZ ;  /* 0x0000001f0a007819 */ /* 0x002fe400000006ff */
[----:B------:R-:W-:Y:S02]  /*2320*/  LEA R4, R11, UR6, 0x4 ;  /* 0x000000060b047c11 */ /* 0x000fe4000f8e20ff */
[----:B--2-4-:R-:W1:Y:S02]  /*2330*/  SYNCS.PHASECHK.TRANS64.TRYWAIT P0, [R3+URZ+0xd0], R0 ;  /* 0x0000d000030075a7 */ /* 0x014e6400080011ff */
[----:B-1----:R-:W-:Y:S05]  /*2340*/  @!P0 BRA `(.L_x_39) ;  /* 0x00000080004c8947 */ /* 0x002fea0003800000 */
.L_x_150:
[----:B------:R-:W2:Y:S01]  /*2350*/  LDS.128 R4, [R4+0x160] ;  /* 0x0001600004047984 */ /* 0x000ea20000000c00 */
[----:B------:R-:W-:Y:S01]  /*2360*/  UISETP.GE.AND UP0, UPT, UR45, 0x1, UPT ;  /* 0x000000012d00788c */ /* 0x000fe2000bf06270 */
[----:B------:R-:W-:Y:S01]  /*2370*/  @!PT LDS RZ, [RZ] ;  /* 0x00000000fffff984 */ /* 0x000fe20000000800 */
[----:B------:R-:W-:Y:S01]  /*2380*/  @!PT LDS RZ, [RZ] ;  /* 0x00000000fffff984 */ /* 0x000fe20000000800 */
[----:B------:R-:W-:Y:S01]  /*2390*/  @!PT LDS RZ, [RZ] ;  /* 0x00000000fffff984 */ /* 0x000fe20000000800 */
[----:B------:R-:W-:Y:S01]  /*23a0*/  @!PT LDS RZ, [RZ] ;  /* 0x00000000fffff984 */ /* 0x000fe20000000800 */
[----:B------:R3:W-:Y:S06]  /*23b0*/  MEMBAR.ALL.CTA ;  /* 0x0000000000007992 */ /* 0x0007ec0000008000 */
[----:B---3--:R-:W3:Y:S01]  /*23c0*/  FENCE.VIEW.ASYNC.S ;  /* 0x00000000000073c6 */ /* 0x008ee20000000000 */
[----:B--2---:R-:W-:-:S13]  /*23d0*/  LOP3.LUT P0, RZ, R6, 0x1, RZ, 0xc0, !PT ;  /* 0x0000000106ff7812 */ /* 0x004fda000780c0ff */
[----:B---3--:R-:W-:Y:S01]  /*23e0*/  VOTEU.ANY UP1, P0 ;  /* 0x0000000000ff7886 */ /* 0x008fe20000020100 */
[----:B------:R-:W-:-:S13]  /*23f0*/  PLOP3.LUT P0, PT, PT, PT, UP1, 0x80, 0x8 ;  /* 0x000000000008781c */ /* 0x000fda0003f0f018 */
[----:B-1----:R-:W-:Y:S02]  /*2400*/  @P0 LOP3.LUT R0, R5, 0xffff, RZ, 0xc0, !PT ;  /* 0x0000ffff05000812 */ /* 0x002fe400078ec0ff */
[----:B------:R-:W-:Y:S02]  /*2410*/  @P0 MOV R2, R4 ;  /* 0x0000000400020202 */ /* 0x000fe40000000f00 */
[----:B------:R-:W-:Y:S01]  /*2420*/  @P0 R2UR UR7, R0 ;  /* 0x00000000000702ca */ /* 0x000fe200000e0000 */
[----:B------:R-:W-:Y:S01]  /*2430*/  VIADD R0, R3, 0xe0 ;  /* 0x000000e003007836 */ /* 0x000fe20000000000 */
[----:B------:R-:W-:Y:S02]  /*2440*/  @P0 SHF.R.U32.HI R4, RZ, 0x10, R5 ;  /* 0x00000010ff040819 */ /* 0x000fe40000011605 */
[----:B------:R-:W-:Y:S02]  /*2450*/  @P0 R2UR UR8, R2 ;  /* 0x00000000020802ca */ /* 0x000fe400000e0000 */
[----:B------:R-:W-:-:S02]  /*2460*/  PRMT R0, RZ, 0x654, R0 ;  /* 0x00000654ff007816 */ /* 0x000fc40000000000 */
[----:B------:R-:W-:Y:S02]  /*2470*/  @P0 R2UR UR4, R4 ;  /* 0x00000000040402ca */ /* 0x000fe400000e0000 */
[----:B------:R1:W-:Y:S03]  /*2480*/  SYNCS.ARRIVE.TRANS64.RED.A1T0 RZ, [R0+URZ], RZ ;  /* 0x000000ff00ff79a7 */ /* 0x0003e600081004ff */
[----:B------:R-:W-:-:S04]  /*2490*/  @UP1 UMOV UR29, UR7 ;  /* 0x00000007001d1c82 */ /* 0x000fc80008000000 */
[----:B------:R-:W-:-:S04]  /*24a0*/  @UP1 UMOV UR37, UR8 ;  /* 0x0000000800251c82 */ /* 0x000fc80008000000 */
[----:B------:R-:W-:Y:S01]  /*24b0*/  @UP1 UMOV UR36, UR4 ;  /* 0x0000000400241c82 */ /* 0x000fe20008000000 */
[----:B------:R-:W-:Y:S05]  /*24c0*/  BRA.U !UP0, `(.L_x_40) ;  /* 0x0000000108d47547 */ /* 0x000fea000b800000 */
[----:B------:R-:W2:Y:S01]  /*24d0*/  LDCU.128 UR12, c[0x0][0xb10] ;  /* 0x00016200ff0c77ac */ /* 0x000ea20008000c00 */
[----:B------:R-:W3:Y:S01]  /*24e0*/  LDCU UR30, c[0x0][0xb20] ;  /* 0x00016400ff1e77ac */ /* 0x000ee20008000800 */
[----:B------:R-:W4:Y:S01]  /*24f0*/  LDCU UR20, c[0x0][0xb0c] ;  /* 0x00016180ff1477ac */ /* 0x000f220008000800 */
[----:B------:R-:W1:Y:S01]  /*2500*/  LDCU.64 UR10, c[0x0][0xb28] ;  /* 0x00016500ff0a77ac */ /* 0x000e620008000a00 */
[----:B------:R-:W-:Y:S02]  /*2510*/  UISETP.NE.AND UP3, UPT, UR45, 0x1, UPT ;  /* 0x000000012d00788c */ /* 0x000fe4000bf65270 */
[----:B--2---:R-:W-:Y:S02]  /*2520*/  UIMAD.WIDE.U32 UR16, UR38, UR15, URZ ;  /* 0x0000000f261072a5 */ /* 0x004fe4000f8e00ff */
[----:B------:R-:W-:Y:S02]  /*2530*/  UIMAD.WIDE.U32 UR8, UR39, UR12, URZ ;  /* 0x0000000c270872a5 */ /* 0x000fe4000f8e00ff */
[----:B------:R-:W-:-:S02]  /*2540*/  UISETP.NE.AND UP0, UPT, UR14, 0x1, UPT ;  /* 0x000000010e00788c */ /* 0x000fc4000bf05270 */
[----:B------:R-:W-:Y:S01]  /*2550*/  UIMAD.WIDE.U32 UR22, UR29, UR15, URZ ;  /* 0x0000000f1d1672a5 */ /* 0x000fe2000f8e00ff */
[----:B------:R-:W-:Y:S02]  /*2560*/  UMOV UR16, UR17 ;  /* 0x0000001100107c82 */ /* 0x000fe40008000000 */
[----:B------:R-:W-:Y:S01]  /*2570*/  UMOV UR8, UR9 ;  /* 0x0000000900087c82 */ /* 0x000fe20008000000 */
[----:B---3--:R-:W-:Y:S02]  /*2580*/  USHF.R.U32.HI UR16, URZ, UR30, UR16 ;  /* 0x0000001eff107299 */ /* 0x008fe40008011610 */
[----:B----4-:R-:W-:Y:S02]  /*2590*/  UISETP.NE.AND UP2, UPT, UR20, 0x1, UPT ;  /* 0x000000011400788c */ /* 0x010fe4000bf45270 */
[----:B------:R-:W-:Y:S02]  /*25a0*/  USHF.R.U32.HI UR8, URZ, UR13, UR8 ;  /* 0x0000000dff087299 */ /* 0x000fe40008011608 */
[----:B------:R-:W-:-:S02]  /*25b0*/  USEL UR7, UR38, UR16, !UP0 ;  /* 0x0000001026077287 */ /* 0x000fc4000c000000 */
[----:B------:R-:W-:Y:S02]  /*25c0*/  USEL UR8, UR39, UR8, !UP2 ;  /* 0x0000000827087287 */ /* 0x000fe4000d000000 */
[----:B-1----:R-:W-:Y:S01]  /*25d0*/  UIMAD.WIDE.U32 UR16, UR7, UR10, URZ ;  /* 0x0000000a071072a5 */ /* 0x002fe2000f8e00ff */
[----:B------:R-:W-:Y:S01]  /*25e0*/  UMOV UR4, UR23 ;  /* 0x0000001700047c82 */ /* 0x000fe20008000000 */
[----:B------:R-:W-:Y:S02]  /*25f0*/  UIMAD.WIDE.U32 UR18, UR37, UR12, URZ ;  /* 0x0000000c251272a5 */ /* 0x000fe4000f8e00ff */
[----:B------:R-:W-:-:S03]  /*2600*/  UIMAD.WIDE.U32 UR22, UR8, UR10, URZ ;  /* 0x0000000a081672a5 */ /* 0x000fc6000f8e00ff */
[----:B------:R-:W-:Y:S01]  /*2610*/  UMOV UR16, UR17 ;  /* 0x0000001100107c82 */ /* 0x000fe20008000000 */
[----:B------:R-:W-:Y:S02]  /*2620*/  USHF.R.U32.HI UR4, URZ, UR30, UR4 ;  /* 0x0000001eff047299 */ /* 0x000fe40008011604 */
[----:B------:R-:W-:Y:S01]  /*2630*/  @UP3 USHF.R.U32.HI UR7, URZ, UR11, UR16 ;  /* 0x0000000bff073299 */ /* 0x000fe20008011610 */
[----:B------:R-:W-:Y:S01]  /*2640*/  UMOV UR18, UR19 ;  /* 0x0000001300127c82 */ /* 0x000fe20008000000 */
[----:B------:R-:W-:Y:S01]  /*2650*/  UMOV UR22, UR23 ;  /* 0x0000001700167c82 */ /* 0x000fe20008000000 */
[----:B------:R-:W-:Y:S02]  /*2660*/  USHF.R.U32.HI UR13, URZ, UR13, UR18 ;  /* 0x0000000dff0d7299 */ /* 0x000fe40008011612 */
[----:B------:R-:W-:Y:S02]  /*2670*/  USEL UR4, UR29, UR4, !UP0 ;  /* 0x000000041d047287 */ /* 0x000fe4000c000000 */
[----:B------:R-:W-:-:S02]  /*2680*/  @UP3 USHF.R.U32.HI UR8, URZ, UR11, UR22 ;  /* 0x0000000bff083299 */ /* 0x000fc40008011616 */
[----:B------:R-:W-:Y:S02]  /*2690*/  UIMAD UR9, UR45, UR7, URZ ;  /* 0x000000072d0972a4 */ /* 0x000fe4000f8e02ff */
[----:B------:R-:W-:Y:S02]  /*26a0*/  USEL UR7, UR37, UR13, !UP2 ;  /* 0x0000000d25077287 */ /* 0x000fe4000d000000 */
[----:B------:R-:W-:Y:S02]  /*26b0*/  UIMAD UR12, UR45, UR8, URZ ;  /* 0x000000082d0c72a4 */ /* 0x000fe4000f8e02ff */
[----:B------:R-:W-:Y:S02]  /*26c0*/  UISETP.GE.AND UP0, UPT, UR4, UR9, UPT ;  /* 0x000000090400728c */ /* 0x000fe4000bf06270 */
[----:B------:R-:W-:Y:S02]  /*26d0*/  UIMAD.WIDE.U32 UR16, UR4, UR10, URZ ;  /* 0x0000000a041072a5 */ /* 0x000fe4000f8e00ff */
[----:B------:R-:W-:-:S02]  /*26e0*/  UISETP.GE.OR UP0, UPT, UR7, UR12, UP0 ;  /* 0x0000000c0700728c */ /* 0x000fc40008706670 */
[----:B------:R-:W-:Y:S02]  /*26f0*/  UIMAD.WIDE.U32 UR12, UR7, UR10, URZ ;  /* 0x0000000a070c72a5 */ /* 0x000fe4000f8e00ff */
[----:B------:R-:W-:Y:S01]  /*2700*/  UIADD3 UR15, UPT, UPT, -UR4, URZ, URZ ;  /* 0x000000ff040f7290 */ /* 0x000fe2000fffe1ff */
[----:B------:R-:W-:Y:S01]  /*2710*/  UMOV UR10, UR17 ;  /* 0x00000011000a7c82 */ /* 0x000fe20008000000 */
[----:B------:R-:W-:Y:S02]  /*2720*/  UIADD3 UR12, UPT, UPT, -UR7, URZ, URZ ;  /* 0x000000ff070c7290 */ /* 0x000fe4000fffe1ff */
        /* <DEDUP_REMOVED lines=15> */
.L_x_40:
[----:B------:R-:W2:Y:S02]  /*2820*/  LDCU UR4, c[0x0][0xb30] ;  /* 0x00016600ff0477ac */ /* 0x000ea40008000800 */
[----:B--2---:R-:W-:-:S09]  /*2830*/  UISETP.NE.AND UP0, UPT, UR4, 0x1, UPT ;  /* 0x000000010400788c */ /* 0x004fd2000bf05270 */
[----:B------:R-:W-:Y:S05]  /*2840*/  BRA.U UP0, `(.L_x_41) ;  /* 0x0000000100447547 */ /* 0x000fea000b800000 */
[----:B------:R-:W2:Y:S01]  /*2850*/  LDCU.128 UR12, c[0x0][0xb10] ;  /* 0x00016200ff0c77ac */ /* 0x000ea20008000c00 */
[----:B------:R-:W3:Y:S01]  /*2860*/  LDCU UR16, c[0x0][0xb0c] ;  /* 0x00016180ff1077ac */ /* 0x000ee20008000800 */
[----:B------:R-:W4:Y:S01]  /*2870*/  LDCU UR17, c[0x0][0xb20] ;  /* 0x00016400ff1177ac */ /* 0x000f220008000800 */
[----:B--2---:R-:W-:Y:S02]  /*2880*/  UIMAD.WIDE.U32 UR10, UR37, UR12, URZ ;  /* 0x0000000c250a72a5 */ /* 0x004fe4000f8e00ff */
[----:B------:R-:W-:Y:S02]  /*2890*/  UIMAD.WIDE.U32 UR8, UR29, UR15, URZ ;  /* 0x0000000f1d0872a5 */ /* 0x000fe4000f8e00ff */
[----:B---3--:R-:W-:Y:S02]  /*28a0*/  UISETP.NE.AND UP2, UPT, UR16, 0x1, UPT ;  /* 0x000000011000788c */ /* 0x008fe4000bf45270 */
[----:B------:R-:W-:Y:S01]  /*28b0*/  UISETP.NE.AND UP0, UPT, UR14, 0x1, UPT ;  /* 0x000000010e00788c */ /* 0x000fe2000bf05270 */
[----:B------:R-:W-:-:S02]  /*28c0*/  UMOV UR7, UR11 ;  /* 0x0000000b00077c82 */ /* 0x000fc40008000000 */
[----:B------:R-:W-:Y:S01]  /*28d0*/  UMOV UR4, UR9 ;  /* 0x0000000900047c82 */ /* 0x000fe20008000000 */
[----:B------:R-:W-:Y:S02]  /*28e0*/  USHF.R.U32.HI UR7, URZ, UR13, UR7 ;  /* 0x0000000dff077299 */ /* 0x000fe40008011607 */
[----:B----4-:R-:W-:Y:S02]  /*28f0*/  USHF.R.U32.HI UR4, URZ, UR17, UR4 ;  /* 0x00000011ff047299 */ /* 0x010fe40008011604 */
[----:B------:R-:W-:Y:S02]  /*2900*/  USEL UR7, UR37, UR7, !UP2 ;  /* 0x0000000725077287 */ /* 0x000fe4000d000000 */
[----:B------:R-:W-:-:S04]  /*2910*/  USEL UR4, UR29, UR4, !UP0 ;  /* 0x000000041d047287 */ /* 0x000fc8000c000000 */
[----:B------:R-:W-:Y:S02]  /*2920*/  UIADD3 UR8, UPT, UPT, UR7, -UR4, URZ ;  /* 0x8000000407087290 */ /* 0x000fe4000fffe0ff */
[----:B------:R-:W-:Y:S02]  /*2930*/  UIADD3 UR4, UPT, UPT, -UR7, UR4, URZ ;  /* 0x0000000407047290 */ /* 0x000fe4000fffe1ff */
[----:B------:R-:W-:Y:S02]  /*2940*/  UIMAD UR29, UR8, UR14, UR29 ;  /* 0x0000000e081d72a4 */ /* 0x000fe4000f8e021d */
[----:B------:R-:W-:-:S12]  /*2950*/  UIMAD UR37, UR4, UR16, UR37 ;  /* 0x00000010042572a4 */ /* 0x000fd8000f8e0225 */
.L_x_41:
[----:B------:R-:W-:Y:S01]  /*2960*/  VIADD R11, R11, 0x1 ;  /* 0x000000010b0b7836 */ /* 0x000fe20000000000 */
[----:B------:R-:W-:Y:S01]  /*2970*/  R2UR UR4, R78 ;  /* 0x000000004e0472ca */ /* 0x000fe200000e0000 */
[----:B------:R-:W-:Y:S01]  /*2980*/  UIADD3 UR30, UPT, UPT, UR37, UR63, URZ ;  /* 0x0000003f251e7290 */ /* 0x000fe2000fffe0ff */
[----:B------:R-:W-:Y:S02]  /*2990*/  PLOP3.LUT P1, PT, PT, PT, PT, 0x80, 0x8 ;  /* 0x000000000008781c */ /* 0x000fe40003f2f070 */
[----:B------:R-:W-:-:S04]  /*29a0*/  ISETP.NE.AND P0, PT, R11, 0x2, PT ;  /* 0x000000020b00780c */ /* 0x000fc80003f05270 */
[----:B-1----:R-:W-:Y:S02]  /*29b0*/  SEL R0, RZ, 0x1, P0 ;  /* 0x00000001ff007807 */ /* 0x002fe40000000000 */
[----:B------:R-:W-:Y:S02]  /*29c0*/  SEL R11, R11, RZ, P0 ;  /* 0x000000ff0b0b7207 */ /* 0x000fe40000000000 */
[----:B------:R-:W-:Y:S01]  /*29d0*/  LOP3.LUT R10, R10, R0, RZ, 0x3c, !PT ;  /* 0x000000000a0a7212 */ /* 0x000fe200078e3cff */
[----:B------:R-:W-:Y:S01]  /*29e0*/  UIADD3 UR31, UPT, UPT, UR29, UR4, URZ ;  /* 0x000000041d1f7290 */ /* 0x000fe2000fffe0ff */
[----:B------:R-:W-:Y:S11]  /*29f0*/  BRA.U UP1, `(.L_x_42) ;  /* 0xfffffff101287547 */ /* 0x000ff6000b83ffff */
[----:B------:R-:W-:Y:S01]  /*2a00*/  UIADD3 UR7, UPT, UPT, UR6, 0x40, URZ ;  /* 0x0000004006077890 */ /* 0x000fe2000fffe0ff */
[----:B------:R-:W-:-:S03]  /*2a10*/  SHF.L.U32 R2, R12, 0x1f, RZ ;  /* 0x0000001f0c027819 */ /* 0x000fc600000006ff */
[----:B------:R-:W-:-:S09]  /*2a20*/  ULEA UR4, UR5, UR7, 0x3 ;  /* 0x0000000705047291 */ /* 0x000fd2000f8e18ff */
[----:B------:R-:W1:Y:S02]  /*2a30*/  SYNCS.PHASECHK.TRANS64.TRYWAIT P0, [UR4], R2 ;  /* 0x00000002ff0075a7 */ /* 0x000e640008001104 */
[----:B-1----:R-:W-:Y:S05]  /*2a40*/  @!P0 BRA `(.L_x_43) ;  /* 0x0000007800a08947 */ /* 0x002fea0003800000 */
.L_x_152:
[----:B------:R-:W-:-:S04]  /*2a50*/  UIADD3 UR4, UPT, UPT, UR5, 0x1, URZ ;  /* 0x0000000105047890 */ /* 0x000fc8000fffe0ff */
[----:B------:R-:W-:-:S04]  /*2a60*/  UISETP.NE.AND UP0, UPT, UR4, 0x8, UPT ;  /* 0x000000080400788c */ /* 0x000fc8000bf05270 */
[----:B------:R-:W-:Y:S02]  /*2a70*/  USEL UR6, URZ, 0x1, UP0 ;  /* 0x00000001ff067887 */ /* 0x000fe40008000000 */
[----:B------:R-:W-:-:S04]  /*2a80*/  USEL UR4, UR4, URZ, UP0 ;  /* 0x000000ff04047287 */ /* 0x000fc80008000000 */
[----:B------:R-:W-:Y:S01]  /*2a90*/  ULEA UR5, UR4, UR7, 0x3 ;  /* 0x0000000704057291 */ /* 0x000fe2000f8e18ff */
[----:B-1----:R-:W-:-:S04]  /*2aa0*/  LOP3.LUT R2, R12, UR6, RZ, 0x3c, !PT ;  /* 0x000000060c027c12 */ /* 0x002fc8000f8e3cff */
[----:B------:R-:W-:-:S04]  /*2ab0*/  SHF.L.U32 R3, R2, 0x1f, RZ ;  /* 0x0000001f02037819 */ /* 0x000fc800000006ff */
[----:B------:R-:W1:Y:S02]  /*2ac0*/  SYNCS.PHASECHK.TRANS64.TRYWAIT P0, [UR5], R3 ;  /* 0x00000003ff0075a7 */ /* 0x000e640008001105 */
[----:B-1----:R-:W-:Y:S05]  /*2ad0*/  @!P0 BRA `(.L_x_44) ;  /* 0x0000007800948947 */ /* 0x002fea0003800000 */
.L_x_154:
[----:B------:R-:W-:-:S04]  /*2ae0*/  UIADD3 UR4, UPT, UPT, UR4, 0x1, URZ ;  /* 0x0000000104047890 */ /* 0x000fc8000fffe0ff */
[----:B------:R-:W-:-:S04]  /*2af0*/  UISETP.NE.AND UP0, UPT, UR4, 0x8, UPT ;  /* 0x000000080400788c */ /* 0x000fc8000bf05270 */
[----:B------:R-:W-:Y:S02]  /*2b00*/  USEL UR6, URZ, 0x1, UP0 ;  /* 0x00000001ff067887 */ /* 0x000fe40008000000 */
[----:B------:R-:W-:-:S04]  /*2b10*/  USEL UR4, UR4, URZ, UP0 ;  /* 0x000000ff04047287 */ /* 0x000fc80008000000 */
[----:B------:R-:W-:Y:S01]  /*2b20*/  ULEA UR5, UR4, UR7, 0x3 ;  /* 0x0000000704057291 */ /* 0x000fe2000f8e18ff */
[----:B------:R-:W-:-:S04]  /*2b30*/  LOP3.LUT R2, R2, UR6, RZ, 0x3c, !PT ;  /* 0x0000000602027c12 */ /* 0x000fc8000f8e3cff */
[----:B-1----:R-:W-:-:S04]  /*2b40*/  SHF.L.U32 R3, R2, 0x1f, RZ ;  /* 0x0000001f02037819 */ /* 0x002fc800000006ff */
[----:B------:R-:W1:Y:S02]  /*2b50*/  SYNCS.PHASECHK.TRANS64.TRYWAIT P0, [UR5], R3 ;  /* 0x00000003ff0075a7 */ /* 0x000e640008001105 */
[----:B-1----:R-:W-:Y:S05]  /*2b60*/  @!P0 BRA `(.L_x_45) ;  /* 0x0000007800888947 */ /* 0x002fea0003800000 */
.L_x_156:
        /* <DEDUP_REMOVED lines=9> */
.L_x_158:
        /* <DEDUP_REMOVED lines=9> */
.L_x_160:
        /* <DEDUP_REMOVED lines=9> */
.L_x_162:
        /* <DEDUP_REMOVED lines=9> */
.L_x_164:
[----:B------:R-:W-:-:S04]  /*2db0*/  UIADD3 UR4, UPT, UPT, UR4, 0x1, URZ ;  /* 0x0000000104047890 */ /* 0x000fc8000fffe0ff */
[----:B------:R-:W-:-:S04]  /*2dc0*/  UISETP.NE.AND UP0, UPT, UR4, 0x8, UPT ;  /* 0x000000080400788c */ /* 0x000fc8000bf05270 */
[----:B------:R-:W-:Y:S02]  /*2dd0*/  USEL UR5, URZ, 0x1, UP0 ;  /* 0x00000001ff057887 */ /* 0x000fe40008000000 */
[----:B------:R-:W-:-:S04]  /*2de0*/  USEL UR4, UR4, URZ, UP0 ;  /* 0x000000ff04047287 */ /* 0x000fc80008000000 */
[----:B------:R-:W-:Y:S01]  /*2df0*/  ULEA UR4, UR4, UR7, 0x3 ;  /* 0x0000000704047291 */ /* 0x000fe2000f8e18ff */
[----:B------:R-:W-:-:S04]  /*2e00*/  LOP3.LUT R2, R2, UR5, RZ, 0x3c, !PT ;  /* 0x0000000502027c12 */ /* 0x000fc8000f8e3cff */
[----:B------:R-:W-:Y:S01]  /*2e10*/  SHF.L.U32 R2, R2, 0x1f, RZ ;  /* 0x0000001f02027819 */ /* 0x000fe200000006ff */
[----:B-1----:R-:W-:-:S07]  /*2e20*/  IMAD.U32 R0, RZ, RZ, UR4 ;  /* 0x00000004ff007e24 */ /* 0x002fce000f8e00ff */
.L_x_50:
[----:B-1----:R1:W2:Y:S02]  /*2e30*/  SYNCS.PHASECHK.TRANS64.TRYWAIT P0, [R0+URZ], R2 ;  /* 0x00000002000075a7 */ /* 0x0022a400080011ff */
[----:B--2---:R-:W-:Y:S05]  /*2e40*/  @!P0 NANOSLEEP.SYNCS 0x989680 ;  /* 0x009896800000895d */ /* 0x004fea0003900000 */
[----:B------:R-:W2:Y:S02]  /*2e50*/  @!P0 SYNCS.PHASECHK.TRANS64 P0, [R0+URZ], R2 ;  /* 0x00000002000085a7 */ /* 0x000ea400080010ff */
[----:B--2---:R-:W-:Y:S05]  /*2e60*/  @P0 EXIT ;  /* 0x000000000000094d */ /* 0x004fea0003800000 */
[----:B------:R-:W-:Y:S05]  /*2e70*/  BRA `(.L_x_50) ;  /* 0xfffffffc00ec7947 */ /* 0x000fea000383ffff */
.L_x_22:
[----:B------:R-:W-:-:S04]  /*2e80*/  UISETP.NE.AND UP0, UPT, UR46, URZ, UPT ;  /* 0x000000ff2e00728c */ /* 0x000fc8000bf05270 */
[----:B------:R-:W-:-:S09]  /*2e90*/  UISETP.NE.OR UP0, UPT, UR20, 0x1, UP0 ;  /* 0x000000011400788c */ /* 0x000fd20008705670 */
[----:B------:R-:W-:Y:S05]  /*2ea0*/  BRA.U UP0, `(.L_x_51) ;  /* 0x0000000500487547 */ /* 0x000fea000b800000 */
[----:B------:R-:W-:Y:S01]  /*2eb0*/  ISETP.GE.U32.AND P2, PT, R0, 0x8, PT ;  /* 0x000000080000780c */ /* 0x000fe20003f46070 */
[----:B------:R-:W-:Y:S01]  /*2ec0*/  IMAD.MOV.U32 R12, RZ, RZ, 0x1 ;  /* 0x00000001ff0c7424 */ /* 0x000fe200078e00ff */
[----:B------:R-:W-:Y:S02]  /*2ed0*/  CS2R R10, SRZ ;  /* 0x00000000000a7805 */ /* 0x000fe4000001ff00 */
[----:B------:R-:W-:Y:S01]  /*2ee0*/  CS2R R8, SRZ ;  /* 0x0000000000087805 */ /* 0x000fe2000001ff00 */
[----:B------:R-:W-:Y:S01]  /*2ef0*/  UMOV UR6, 0x400 ;  /* 0x0000040000067882 */ /* 0x000fe20000000000 */
[----:B------:R-:W-:Y:S01]  /*2f00*/  UMOV UR5, URZ ;  /* 0x000000ff00057c82 */ /* 0x000fe20008000000 */
[----:B------:R-:W-:-:S12]  /*2f10*/  ULEA UR6, UR46, UR6, 0x18 ;  /* 0x000000062e067291 */ /* 0x000fd8000f8ec0ff */
.L_x_55:
[----:B------:R-:W-:Y:S02]  /*2f20*/  LEA R2, R8, UR6, 0x3 ;  /* 0x0000000608027c11 */ /* 0x000fe4000f8e18ff */
[----:B------:R-:W-:-:S03]  /*2f30*/  SHF.L.U32 R4, R9, 0x1f, RZ ;  /* 0x0000001f09047819 */ /* 0x000fc600000006ff */
[----:B------:R-:W-:Y:S01]  /*2f40*/  VIADD R5, R2, 0x140 ;  /* 0x0000014002057836 */ /* 0x000fe20000000000 */
[----:B------:R-:W2:Y:S02]  /*2f50*/  SYNCS.PHASECHK.TRANS64.TRYWAIT P0, [R2+URZ+0x130], R4 ;  /* 0x00013004020075a7 */ /* 0x000ea400080011ff */
[----:B--2---:R-:W-:Y:S05]  /*2f60*/  @!P0 BRA `(.L_x_52) ;  /* 0x0000007800008947 */ /* 0x004fea0003800000 */
.L_x_165:
[----:B------:R-:W-:Y:S01]  /*2f70*/  ULEA UR4, UR5, UR6, 0x3 ;  /* 0x0000000605047291 */ /* 0x000fe2000f8e18ff */
[----:B--2---:R-:W-:Y:S01]  /*2f80*/  PRMT R2, RZ, 0x654, R5 ;  /* 0x00000654ff027816 */ /* 0x004fe20000000005 */
[----:B------:R-:W-:Y:S01]  /*2f90*/  @!P2 IMAD.MOV.U32 R4, RZ, RZ, 0x10 ;  /* 0x00000010ff04a424 */ /* 0x000fe200078e00ff */
[----:B------:R-:W-:Y:S01]  /*2fa0*/  SHF.L.U32 R5, R12, 0x1f, RZ ;  /* 0x0000001f0c057819 */ /* 0x000fe200000006ff */
[----:B------:R-:W-:Y:S01]  /*2fb0*/  UIADD3 UR7, UPT, UPT, UR4, 0xd0, URZ ;  /* 0x000000d004077890 */ /* 0x000fe2000fffe0ff */
[----:B------:R2:W-:Y:S05]  /*2fc0*/  SYNCS.ARRIVE.TRANS64.RED.A1T0 RZ, [R2+URZ], RZ ;  /* 0x000000ff02ff79a7 */ /* 0x0005ea00081004ff */
[----:B------:R-:W-:Y:S01]  /*2fd0*/  IMAD.U32 R6, RZ, RZ, UR7 ;  /* 0x00000007ff067e24 */ /* 0x000fe2000f8e00ff */
[----:B------:R-:W3:Y:S04]  /*2fe0*/  SYNCS.PHASECHK.TRANS64.TRYWAIT P0, [UR4+0xe0], R5 ;  /* 0x0000e005ff0075a7 */ /* 0x000ee80008001104 */
[----:B------:R-:W-:Y:S01]  /*2ff0*/  PRMT R6, R0, 0x654, R6 ;  /* 0x0000065400067816 */ /* 0x000fe20000000006 */
[----:B--23--:R-:W-:Y:S06]  /*3000*/  @!P0 BRA `(.L_x_53) ;  /* 0x0000007400ec8947 */ /* 0x00cfec0003800000 */
.L_x_167:
[----:B------:R-:W-:Y:S01]  /*3010*/  ULEA UR8, UR5, UR6, 0x4 ;  /* 0x0000000605087291 */ /* 0x000fe2000f8e20ff */
[----:B------:R-:W-:Y:S01]  /*3020*/  SEL R3, R6, R3, !P2 ;  /* 0x0000000306037207 */ /* 0x000fe20005000000 */
[----:B------:R-:W-:Y:S01]  /*3030*/  UIADD3 UR9, UPT, UPT, UR4, 0xd0, URZ ;  /* 0x000000d004097890 */ /* 0x000fe2000fffe0ff */
[----:B--2---:R-:W-:Y:S01]  /*3040*/  LEA R2, R11, UR6, 0x3 ;  /* 0x000000060b027c11 */ /* 0x004fe2000f8e18ff */
[----:B------:R-:W-:Y:S01]  /*3050*/  UIADD3 UR8, UPT, UPT, UR8, 0x160, URZ ;  /* 0x0000016008087890 */ /* 0x000fe2000fffe0ff */
[----:B------:R2:W-:Y:S01]  /*3060*/  @!P2 SYNCS.ARRIVE.TRANS64.RED RZ, [R3+URZ], R4 ;  /* 0x0000000403ffa9a7 */ /* 0x0005e200080004ff */
[----:B------:R-:W-:Y:S01]  /*3070*/  UIADD3 UR4, UPT, UPT, UR5, 0x1, URZ ;  /* 0x0000000105047890 */ /* 0x000fe2000fffe0ff */
[----:B------:R-:W-:-:S03]  /*3080*/  VIADD R8, R8, 0x1 ;  /* 0x0000000108087836 */ /* 0x000fc60000000000 */
[----:B------:R-:W-:Y:S02]  /*3090*/  UISETP.NE.AND UP0, UPT, UR4, 0x2, UPT ;  /* 0x000000020400788c */ /* 0x000fe4000bf05270 */
[----:B------:R-:W-:Y:S01]  /*30a0*/  ISETP.NE.AND P0, PT, R8, 0x2, PT ;  /* 0x000000020800780c */ /* 0x000fe20003f05270 */
[----:B------:R-:W-:Y:S06]  /*30b0*/  UGETNEXTWORKID.BROADCAST [UR8], [UR9] ;  /* 0x00000000080073ca */ /* 0x000fec0008000100 */
[----:B------:R-:W-:Y:S02]  /*30c0*/  USEL UR7, URZ, 0x1, UP0 ;  /* 0x00000001ff077887 */ /* 0x000fe40008000000 */
[----:B------:R-:W-:-:S04]  /*30d0*/  USEL UR5, UR4, URZ, UP0 ;  /* 0x000000ff04057287 */ /* 0x000fc80008000000 */
[----:B------:R-:W-:Y:S02]  /*30e0*/  LOP3.LUT R12, R12, UR7, RZ, 0x3c, !PT ;  /* 0x000000070c0c7c12 */ /* 0x000fe4000f8e3cff */
[----:B--2---:R-:W-:-:S04]  /*30f0*/  SHF.L.U32 R4, R10, 0x1f, RZ ;  /* 0x0000001f0a047819 */ /* 0x004fc800000006ff */
[----:B------:R-:W2:Y:S02]  /*3100*/  SYNCS.PHASECHK.TRANS64.TRYWAIT P1, [R2+URZ+0xd0], R4 ;  /* 0x0000d004020075a7 */ /* 0x000ea400080211ff */
[----:B--2---:R-:W-:Y:S05]  /*3110*/  @!P1 BRA `(.L_x_54) ;  /* 0x0000007400c09947 */ /* 0x004fea0003800000 */
.L_x_168:
[C---:B--2---:R-:W-:Y:S01]  /*3120*/  LEA R4, R11.reuse, UR6, 0x4 ;  /* 0x000000060b047c11 */ /* 0x044fe2000f8e20ff */
[----:B------:R-:W-:Y:S01]  /*3130*/  VIADD R2, R2, 0xe0 ;  /* 0x000000e002027836 */ /* 0x000fe20000000000 */
[----:B------:R-:W-:Y:S01]  /*3140*/  SEL R8, R8, RZ, P0 ;  /* 0x000000ff08087207 */ /* 0x000fe20000000000 */
[----:B------:R-:W-:-:S03]  /*3150*/  VIADD R11, R11, 0x1 ;  /* 0x000000010b0b7836 */ /* 0x000fc60000000000 */
[----:B------:R-:W2:Y:S01]  /*3160*/  LDS.128 R4, [R4+0x160] ;  /* 0x0001600004047984 */ /* 0x000ea20000000c00 */
[----:B------:R-:W-:Y:S02]  /*3170*/  PRMT R2, RZ, 0x654, R2 ;  /* 0x00000654ff027816 */ /* 0x000fe40000000002 */
[C---:B------:R-:W-:Y:S01]  /*3180*/  ISETP.NE.AND P1, PT, R11.reuse, 0x2, PT ;  /* 0x000000020b00780c */ /* 0x040fe20003f25270 */
[----:B------:R-:W-:Y:S01]  /*3190*/  @!PT LDS RZ, [RZ] ;  /* 0x00000000fffff984 */ /* 0x000fe20000000800 */
[----:B------:R-:W-:Y:S01]  /*31a0*/  @!PT LDS RZ, [RZ] ;  /* 0x00000000fffff984 */ /* 0x000fe20000000800 */
[----:B------:R-:W-:Y:S01]  /*31b0*/  @!PT LDS RZ, [RZ] ;  /* 0x00000000fffff984 */ /* 0x000fe20000000800 */
[----:B------:R-:W-:Y:S01]  /*31c0*/  @!PT LDS RZ, [RZ] ;  /* 0x00000000fffff984 */ /* 0x000fe20000000800 */
[----:B------:R3:W-:Y:S06]  /*31d0*/  MEMBAR.ALL.CTA ;  /* 0x0000000000007992 */ /* 0x0007ec0000008000 */
[----:B---3--:R-:W3:Y:S01]  /*31e0*/  FENCE.VIEW.ASYNC.S ;  /* 0x00000000000073c6 */ /* 0x008ee20000000000 */
[----:B------:R-:W-:Y:S01]  /*31f0*/  SEL R11, R11, RZ, P1 ;  /* 0x000000ff0b0b7207 */ /* 0x000fe20000800000 */
[----:B---3--:R3:W-:Y:S01]  /*3200*/  SYNCS.ARRIVE.TRANS64.RED.A1T0 RZ, [R2+URZ], RZ ;  /* 0x000000ff02ff79a7 */ /* 0x0087e200081004ff */
[----:B--2---:R-:W-:-:S02]  /*3210*/  LOP3.LUT P3, RZ, R6, 0x1, RZ, 0xc0, !PT ;  /* 0x0000000106ff7812 */ /* 0x004fc4000786c0ff */
[----:B------:R-:W-:-:S04]  /*3220*/  SEL R4, RZ, 0x1, P1 ;  /* 0x00000001ff047807 */ /* 0x000fc80000800000 */
[----:B------:R-:W-:Y:S02]  /*3230*/  LOP3.LUT R10, R10, R4, RZ, 0x3c, !PT ;  /* 0x000000040a0a7212 */ /* 0x000fe400078e3cff */
[----:B---3--:R-:W-:-:S04]  /*3240*/  SEL R2, RZ, 0x1, P0 ;  /* 0x00000001ff027807 */ /* 0x008fc80000000000 */
[----:B------:R-:W-:Y:S01]  /*3250*/  LOP3.LUT R9, R9, R2, RZ, 0x3c, !PT ;  /* 0x0000000209097212 */ /* 0x000fe200078e3cff */
[----:B------:R-:W-:Y:S06]  /*3260*/  @P3 BRA `(.L_x_55) ;  /* 0xfffffffc002c3947 */ /* 0x000fec000383ffff */
[----:B------:R-:W-:Y:S01]  /*3270*/  ULEA UR4, UR5, UR6, 0x3 ;  /* 0x0000000605047291 */ /* 0x000fe2000f8e18ff */
[----:B------:R-:W-:-:S08]  /*3280*/  SHF.L.U32 R2, R12, 0x1f, RZ ;  /* 0x0000001f0c027819 */ /* 0x000fd000000006ff */
[----:B------:R-:W2:Y:S02]  /*3290*/  SYNCS.PHASECHK.TRANS64 P0, [UR4+0xe0], R2 ;  /* 0x0000e002ff0075a7 */ /* 0x000ea40008001004 */
[----:B--2---:R-:W-:Y:S05]  /*32a0*/  @P0 BRA `(.L_x_56) ;  /* 0x0000000000080947 */ /* 0x004fea0003800000 */
[----:B------:R-:W2:Y:S02]  /*32b0*/  SYNCS.PHASECHK.TRANS64.TRYWAIT P0, [UR4+0xe0], R2 ;  /* 0x0000e002ff0075a7 */ /* 0x000ea40008001104 */
[----:B--2---:R-:W-:Y:S05]  /*32c0*/  @!P0 BRA `(.L_x_57) ;  /* 0x0000007400688947 */ /* 0x004fea0003800000 */
.L_x_56:
[----:B------:R-:W-:-:S04]  /*32d0*/  UIADD3 UR7, UPT, UPT, UR5, 0x1, URZ ;  /* 0x0000000105077890 */ /* 0x000fc8000fffe0ff */
[----:B------:R-:W-:-:S04]  /*32e0*/  UISETP.NE.AND UP0, UPT, UR7, 0x2, UPT ;  /* 0x000000020700788c */ /* 0x000fc8000bf05270 */
[----:B------:R-:W-:Y:S02]  /*32f0*/  USEL UR8, URZ, 0x1, UP0 ;  /* 0x00000001ff087887 */ /* 0x000fe40008000000 */
[----:B------:R-:W-:-:S04]  /*3300*/  USEL UR7, UR7, URZ, UP0 ;  /* 0x000000ff07077287 */ /* 0x000fc80008000000 */
[----:B------:R-:W-:Y:S01]  /*3310*/  ULEA UR7, UR7, UR6, 0x3 ;  /* 0x0000000607077291 */ /* 0x000fe2000f8e18ff */
[----:B--2---:R-:W-:-:S04]  /*3320*/  LOP3.LUT R2, R12, UR8, RZ, 0x3c, !PT ;  /* 0x000000080c027c12 */ /* 0x004fc8000f8e3cff */
[----:B------:R-:W-:-:S04]  /*3330*/  SHF.L.U32 R0, R2, 0x1f, RZ ;  /* 0x0000001f02007819 */ /* 0x000fc800000006ff */
[----:B------:R-:W2:Y:S02]  /*3340*/  SYNCS.PHASECHK.TRANS64 P0, [UR7+0xe0], R0 ;  /* 0x0000e000ff0075a7 */ /* 0x000ea40008001007 */
[----:B-12---:R-:W-:Y:S05]  /*3350*/  @P0 EXIT ;  /* 0x000000000000094d */ /* 0x006fea0003800000 */
[----:B------:R-:W-:Y:S02]  /*3360*/  SHF.L.U32 R2, R2, 0x1f, RZ ;  /* 0x0000001f02027819 */ /* 0x000fe400000006ff */
[----:B------:R-:W-:-:S07]  /*3370*/  MOV R0, UR7 ;  /* 0x0000000700007c02 */ /* 0x000fce0008000f00 */
.L_x_58:
[----:B-1----:R1:W2:Y:S02]  /*3380*/  SYNCS.PHASECHK.TRANS64.TRYWAIT P0, [R0+URZ+0xe0], R2 ;  /* 0x0000e002000075a7 */ /* 0x0022a400080011ff */
[----:B--2---:R-:W-:Y:S05]  /*3390*/  @!P0 NANOSLEEP.SYNCS 0x989680 ;  /* 0x009896800000895d */ /* 0x004fea0003900000 */
[----:B------:R-:W2:Y:S02]  /*33a0*/  @!P0 SYNCS.PHASECHK.TRANS64 P0, [R0+URZ+0xe0], R2 ;  /* 0x0000e002000085a7 */ /* 0x000ea400080010ff */
[----:B--2---:R-:W-:Y:S05]  /*33b0*/  @P0 EXIT ;  /* 0x000000000000094d */ /* 0x004fea0003800000 */
[----:B------:R-:W-:Y:S05]  /*33c0*/  BRA `(.L_x_58) ;  /* 0xfffffffc00ec7947 */ /* 0x000fea000383ffff */
.L_x_51:
[----:B------:R-:W-:Y:S05]  /*33d0*/  BRA.U UP5, `(.L_x_59) ;  /* 0x0000001105d87547 */ /* 0x000fea000b800000 */
[----:B------:R-:W-:Y:S01]  /*33e0*/  UMOV UR4, 0x40 ;  /* 0x0000004000047882 */ /* 0x000fe20000000000 */
[----:B------:R-:W-:Y:S01]  /*33f0*/  NOP ;  /* 0x0000000000007918 */ /* 0x000fe20000000000 */
[----:B------:R-:W-:Y:S01]  /*3400*/  ULEA UR5, UR46, UR4, 0x18 ;  /* 0x000000042e057291 */ /* 0x000fe2000f8ec0ff */
[----:B------:R-:W-:Y:S02]  /*3410*/  UMOV UR6, 0x400 ;  /* 0x0000040000067882 */ /* 0x000fe40000000000 */
[----:B------:R-:W-:-:S06]  /*3420*/  ULEA UR6, UR46, UR6, 0x18 ;  /* 0x000000062e067291 */ /* 0x000fcc000f8ec0ff */
[----:B------:R-:W2:Y:S02]  /*3430*/  LDS.U8 R0, [UR5+0x1c] ;  /* 0x00001c05ff007984 */ /* 0x000ea40008000000 */
[----:B--2---:R-:W-:-:S13]  /*3440*/  ISETP.NE.AND P0, PT, R0, RZ, PT ;  /* 0x000000ff0000720c */ /* 0x004fda0003f05270 */
[----:B------:R-:W-:Y:S05]  /*3450*/  @P0 BRA `(.L_x_60) ;  /* 0x0000000400080947 */ /* 0x000fea0003800000 */
[----:B------:R-:W-:Y:S02]  /*3460*/  UISETP.NE.U32.AND UP1, UPT, UR47, 0x1, UPT ;  /* 0x000000012f00788c */ /* 0x000fe4000bf25070 */
[----:B------:R-:W-:-:S07]  /*3470*/  UIADD3 UR7, UPT, UPT, UR5, 0x8, URZ ;  /* 0x0000000805077890 */ /* 0x000fce000fffe0ff */
[----:B------:R-:W-:Y:S05]  /*3480*/  BRA.U !UP1, `(.L_x_61) ;  /* 0x00000001099c7547 */ /* 0x000fea000b800000 */
[----:B------:R-:W-:Y:S01]  /*3490*/  ELECT P0, URZ, PT ;  /* 0x0000000000ff782f */ /* 0x000fe20003800000 */
[----:B------:R-:W-:-:S12]  /*34a0*/  BSSY B0, `(.L_x_61) ;  /* 0x0000025000007945 */ /* 0x000fd80003800000 */
[----:B------:R-:W-:Y:S05]  /*34b0*/  @!P0 BRA `(.L_x_62) ;  /* 0x00000000008c8947 */ /* 0x000fea0003800000 */
[----:B------:R-:W-:-:S05]  /*34c0*/  UMOV UR4, 0x10 ;  /* 0x0000001000047882 */ /* 0x000fca0000000000 */
[----:B------:R-:W-:Y:S04]  /*34d0*/  DEPBAR.LE SB2, 0x36 ;  /* 0x0000ad800000791a */ /* 0x000fe80000000000 */
[----:B------:R-:W2:Y:S02]  /*34e0*/  UTCATOMSWS.2CTA.FIND_AND_SET.ALIGN UP0, UR4, UR4 ;  /* 0x00000004000475e3 */ /* 0x000ea40008200800 */
[----:B--2---:R-:W-:Y:S01]  /*34f0*/  MOV R10, UR4 ;  /* 0x00000004000a7c02 */ /* 0x004fe20008000f00 */
[----:B------:R-:W-:Y:S06]  /*3500*/  BRA.U UP0, `(.L_x_63) ;  /* 0x0000000100187547 */ /* 0x000fec000b800000 */
.L_x_64:
[----:B------:R-:W-:Y:S05]  /*3510*/  NANOSLEEP 0x64 ;  /* 0x000000640000795d */ /* 0x000fea0003800000 */
[----:B------:R-:W-:-:S05]  /*3520*/  UMOV UR4, 0x10 ;  /* 0x0000001000047882 */ /* 0x000fca0000000000 */
[----:B------:R-:W-:Y:S04]  /*3530*/  DEPBAR.LE SB2, 0x36 ;  /* 0x0000ad800000791a */ /* 0x000fe80000000000 */
[----:B------:R-:W2:Y:S02]  /*3540*/  UTCATOMSWS.2CTA.FIND_AND_SET.ALIGN UP0, UR4, UR4 ;  /* 0x00000004000475e3 */ /* 0x000ea40008200800 */
[----:B--2---:R-:W-:Y:S01]  /*3550*/  MOV R10, UR4 ;  /* 0x00000004000a7c02 */ /* 0x004fe20008000f00 */
[----:B------:R-:W-:Y:S05]  /*3560*/  BRA.U !UP0, `(.L_x_64) ;  /* 0xfffffffd08e87547 */ /* 0x000fea000b83ffff */
.L_x_63:
[----:B------:R-:W2:Y:S01]  /*3570*/  LDS R6, [UR5+0x10] ;  /* 0x00001005ff067984 */ /* 0x000ea20008000800 */
[----:B------:R-:W-:Y:S01]  /*3580*/  IMAD.U32 R0, RZ, RZ, UR6 ;  /* 0x00000006ff007e24 */ /* 0x000fe2000f8e00ff */
[----:B------:R-:W-:-:S03]  /*3590*/  MOV R4, UR48 ;  /* 0x0000003000047c02 */ /* 0x000fc60008000f00 */
[----:B------:R-:W-:Y:S01]  /*35a0*/  VIADD R0, R0, 0x180 ;  /* 0x0000018000007836 */ /* 0x000fe20000000000 */
[----:B--2---:R-:W-:-:S04]  /*35b0*/  SHF.L.U32 R6, R6, 0x1f, RZ ;  /* 0x0000001f06067819 */ /* 0x004fc800000006ff */
[----:B------:R-:W2:Y:S02]  /*35c0*/  SYNCS.PHASECHK.TRANS64.TRYWAIT P0, [UR5+0x8], R6 ;  /* 0x00000806ff0075a7 */ /* 0x000ea40008001105 */
[----:B--2---:R-:W-:Y:S05]  /*35d0*/  @P0 BRA `(.L_x_65) ;  /* 0x0000000000080947 */ /* 0x004fea0003800000 */
[----:B------:R-:W2:Y:S02]  /*35e0*/  SYNCS.PHASECHK.TRANS64.TRYWAIT P0, [UR5+0x8], R6 ;  /* 0x00000806ff0075a7 */ /* 0x000ea40008001105 */
[----:B--2---:R-:W-:Y:S05]  /*35f0*/  @!P0 BRA `(.L_x_66) ;  /* 0x0000007000b48947 */ /* 0x004fea0003800000 */
.L_x_65:
[----:B------:R-:W-:Y:S01]  /*3600*/  PRMT R4, R4, 0x654, R0 ;  /* 0x0000065404047816 */ /* 0x000fe20000000000 */
[----:B------:R-:W-:Y:S01]  /*3610*/  HFMA2 R0, -RZ, RZ, 0, 5.9604644775390625e-08 ;  /* 0x00000001ff007431 */ /* 0x000fe200000001ff */
[----:B------:R-:W-:Y:S01]  /*3620*/  UPRMT UR4, UR48, 0x654, UR7 ;  /* 0x0000065430047896 */ /* 0x000fe20008000007 */
[----:B------:R-:W-:Y:S02]  /*3630*/  IMAD.MOV.U32 R8, RZ, RZ, 0xffff ;  /* 0x0000ffffff087424 */ /* 0x000fe400078e00ff */
[----:B--2---:R-:W-:Y:S02]  /*3640*/  IMAD.MOV.U32 R6, RZ, RZ, 0x4 ;  /* 0x00000004ff067424 */ /* 0x004fe400078e00ff */
[----:B------:R-:W-:Y:S01]  /*3650*/  IMAD.SHL.U32 R9, R10, 0x20, RZ ;  /* 0x000000200a097824 */ /* 0x000fe200078e00ff */
[----:B------:R-:W-:Y:S02]  /*3660*/  MOV R5, UR4 ;  /* 0x0000000400057c02 */ /* 0x000fe40008000f00 */
[-C--:B------:R-:W-:Y:S01]  /*3670*/  SHF.L.U32 R8, R8, R10.reuse, RZ ;  /* 0x0000000a08087219 */ /* 0x080fe200000006ff */
[----:B------:R2:W-:Y:S01]  /*3680*/  SYNCS.ARRIVE.TRANS64.RED RZ, [UR4], R6 ;  /* 0x00000006ffff79a7 */ /* 0x0005e20008000404 */
[----:B------:R-:W-:Y:S01]  /*3690*/  SHF.L.U32 R7, R0, R10, RZ ;  /* 0x0000000a00077219 */ /* 0x000fe200000006ff */
[----:B------:R2:W-:Y:S04]  /*36a0*/  STS [UR6+0x180], R9 ;  /* 0x00018009ff007988 */ /* 0x0005e80008000806 */
[----:B------:R2:W-:Y:S04]  /*36b0*/  STAS [R4.64], R10 ;  /* 0x0000000a04007dbd */ /* 0x0005e8000c0008ff */
[----:B------:R2:W-:Y:S04]  /*36c0*/  ATOMS.OR RZ, [UR5+0x14], R8 ;  /* 0x00001408ffff798c */ /* 0x0005e8000b000005 */
[----:B------:R2:W-:Y:S04]  /*36d0*/  ATOMS.OR RZ, [UR5+0x18], R7 ;  /* 0x00001807ffff798c */ /* 0x0005e8000b000005 */
[----:B------:R2:W-:Y:S02]  /*36e0*/  ATOMS.XOR RZ, [UR5+0x10], R0 ;  /* 0x00001000ffff798c */ /* 0x0005e4000b800005 */
.L_x_62:
[----:B-1----:R-:W-:Y:S05]  /*36f0*/  BSYNC B0 ;  /* 0x0000000000007941 */ /* 0x002fea0003800000 */
.L_x_61:
[----:B------:R-:W-:Y:S05]  /*3700*/  BRA.U UP1, `(.L_x_67) ;  /* 0x00000001016c7547 */ /* 0x000fea000b800000 */
[----:B------:R-:W-:-:S03]  /*3710*/  UMOV UR4, 0xffffffff ;  /* 0xffffffff00047882 */ /* 0x000fc60000000000 */
[----:B------:R-:W-:Y:S05]  /*3720*/  BRA.DIV UR4, `(.L_x_68) ;  /* 0x0000007204807947 */ /* 0x000fea000b800000 */
[----:B------:R-:W-:-:S13]  /*3730*/  ELECT P6, URZ, PT ;  /* 0x0000000000ff782f */ /* 0x000fda00038c0000 */
.L_x_172:
[----:B------:R-:W-:Y:S05]  /*3740*/  @!P6 BRA `(.L_x_67) ;  /* 0x00000000005ce947 */ /* 0x000fea0003800000 */
[----:B--2---:R-:W2:Y:S02]  /*3750*/  LDS R4, [UR5+0x10] ;  /* 0x00001005ff047984 */ /* 0x004ea40008000800 */
[----:B--2---:R-:W-:-:S04]  /*3760*/  SHF.L.U32 R4, R4, 0x1f, RZ ;  /* 0x0000001f04047819 */ /* 0x004fc800000006ff */
[----:B------:R-:W2:Y:S02]  /*3770*/  SYNCS.PHASECHK.TRANS64.TRYWAIT P0, [UR5+0x8], R4 ;  /* 0x00000804ff0075a7 */ /* 0x000ea40008001105 */
[----:B--2---:R-:W-:Y:S05]  /*3780*/  @P0 BRA `(.L_x_69) ;  /* 0x0000000000080947 */ /* 0x004fea0003800000 */
[----:B------:R-:W2:Y:S02]  /*3790*/  SYNCS.PHASECHK.TRANS64.TRYWAIT P0, [UR5+0x8], R4 ;  /* 0x00000804ff0075a7 */ /* 0x000ea40008001105 */
[----:B--2---:R-:W-:Y:S05]  /*37a0*/  @!P0 BRA `(.L_x_70) ;  /* 0x0000007000808947 */ /* 0x004fea0003800000 */
.L_x_69:
[----:B------:R-:W3:Y:S01]  /*37b0*/  LDS R6, [UR6+0x180] ;  /* 0x00018006ff067984 */ /* 0x000ee20008000800 */
[----:B--2---:R-:W-:Y:S02]  /*37c0*/  HFMA2 R0, -RZ, RZ, 0, 5.9604644775390625e-08 ;  /* 0x00000001ff007431 */ /* 0x004fe400000001ff */
[----:B------:R-:W-:Y:S01]  /*37d0*/  IMAD.MOV.U32 R4, RZ, RZ, 0xffff ;  /* 0x0000ffffff047424 */ /* 0x000fe200078e00ff */
[----:B------:R-:W-:Y:S01]  /*37e0*/  UPRMT UR4, UR48, 0x654, UR7 ;  /* 0x0000065430047896 */ /* 0x000fe20008000007 */
[----:B---3--:R-:W-:-:S03]  /*37f0*/  IMAD.SHL.U32 R5, R6, 0x20, RZ ;  /* 0x0000002006057824 */ /* 0x008fc600078e00ff */
[-C--:B------:R-:W-:Y:S02]  /*3800*/  SHF.L.U32 R4, R4, R6.reuse, RZ ;  /* 0x0000000604047219 */ /* 0x080fe400000006ff */
[----:B------:R-:W-:Y:S01]  /*3810*/  SHF.L.U32 R6, R0, R6, RZ ;  /* 0x0000000600067219 */ /* 0x000fe200000006ff */
[----:B------:R3:W-:Y:S04]  /*3820*/  STS [UR6+0x180], R5 ;  /* 0x00018005ff007988 */ /* 0x0007e80008000806 */
[----:B------:R3:W-:Y:S04]  /*3830*/  ATOMS.OR RZ, [UR5+0x14], R4 ;  /* 0x00001404ffff798c */ /* 0x0007e8000b000005 */
[----:B------:R3:W-:Y:S01]  /*3840*/  ATOMS.OR RZ, [UR5+0x18], R6 ;  /* 0x00001806ffff798c */ /* 0x0007e2000b000005 */
[----:B------:R-:W-:Y:S03]  /*3850*/  SYNCS.ARRIVE.TRANS64.RED.A1T0 RZ, [UR4], RZ ;  /* 0x000000ffffff79a7 */ /* 0x000fe60008100404 */
[----:B------:R3:W-:Y:S01]  /*3860*/  ATOMS.XOR RZ, [UR5+0x10], R0 ;  /* 0x00001000ffff798c */ /* 0x0007e2000b800005 */
[----:B------:R-:W-:Y:S05]  /*3870*/  BRA `(.L_x_67) ;  /* 0x0000000000107947 */ /* 0x000fea0003800000 */
.L_x_60:
[----:B------:R-:W-:Y:S02]  /*3880*/  MOV R0, 0xffffffff ;  /* 0xffffffff00007802 */ /* 0x000fe40000000f00 */
[----:B------:R-:W-:-:S03]  /*3890*/  MOV R4, 0x38c0 ;  /* 0x000038c000047802 */ /* 0x000fc60000000f00 */
[----:B------:R2:W-:Y:S04]  /*38a0*/  STS [UR6+0x180], R0 ;  /* 0x00018000ff007988 */ /* 0x0005e80008000806 */
[----:B-12--5:R-:W-:Y:S05]  /*38b0*/  CALL.REL.NOINC `($__internal_1_$__cuda_sm10x_tcgen05_guardrail_trap_phase_invalid_during_alloc) ;  /* 0x0000007800507944 */ /* 0x026fea0003c00000 */
.L_x_67:
[----:B------:R-:W-:Y:S05]  /*38c0*/  WARPSYNC.ALL ;  /* 0x0000000000007948 */ /* 0x000fea0003800000 */
[----:B------:R-:W4:Y:S01]  /*38d0*/  S2UR UR4, SR_CgaCtaId ;  /* 0x00000000000479c3 */ /* 0x000f220000008800 */
[----:B------:R-:W-:Y:S01]  /*38e0*/  UMOV UR26, 0x400 ;  /* 0x00000400001a7882 */ /* 0x000fe20000000000 */
[----:B------:R-:W-:-:S06]  /*38f0*/  NOP ;  /* 0x0000000000007918 */ /* 0x000fcc0000000000 */
[----:B------:R-:W-:Y:S06]  /*3900*/  BAR.ARV 0x6, 0xa0 ;  /* 0x0182800000007b1d */ /* 0x000fec0000002000 */
[----:B------:R-:W1:Y:S01]  /*3910*/  LDCU UR6, c[0x0][0x38c] ;  /* 0x00007180ff0677ac */ /* 0x000e620008000800 */
[----:B------:R-:W-:Y:S01]  /*3920*/  LOP3.LUT R3, R3, 0xffff, RZ, 0xc0, !PT ;  /* 0x0000ffff03037812 */ /* 0x000fe200078ec0ff */
[----:B--2---:R-:W-:Y:S01]  /*3930*/  IMAD.MOV.U32 R9, RZ, RZ, 0x1 ;  /* 0x00000001ff097424 */ /* 0x004fe200078e00ff */
[----:B------:R-:W-:Y:S01]  /*3940*/  LOP3.LUT R2, R2, 0xffff, RZ, 0xc0, !PT ;  /* 0x0000ffff02027812 */ /* 0x000fe200078ec0ff */
[----:B------:R-:W-:Y:S01]  /*3950*/  IMAD.MOV.U32 R8, RZ, RZ, RZ ;  /* 0x000000ffff087224 */ /* 0x000fe200078e00ff */
[----:B------:R-:W-:Y:S01]  /*3960*/  R2UR UR28, R3 ;  /* 0x00000000031c72ca */ /* 0x000fe200000e0000 */
[----:B------:R-:W-:Y:S01]  /*3970*/  UMOV UR32, URZ ;  /* 0x000000ff00207c82 */ /* 0x000fe20008000000 */
[----:B------:R-:W-:-:S02]  /*3980*/  R2UR UR42, R2 ;  /* 0x00000000022a72ca */ /* 0x000fc400000e0000 */
[----:B------:R-:W-:Y:S01]  /*3990*/  CS2R R2, SRZ ;  /* 0x0000000000027805 */ /* 0x000fe2000001ff00 */
[----:B------:R-:W-:Y:S01]  /*39a0*/  UMOV UR23, URZ ;  /* 0x000000ff00177c82 */ /* 0x000fe20008000000 */
[----:B----4-:R-:W-:Y:S01]  /*39b0*/  ULEA UR26, UR4, UR26, 0x18 ;  /* 0x0000001a041a7291 */ /* 0x010fe2000f8ec0ff */
[----:B------:R-:W-:Y:S01]  /*39c0*/  UMOV UR22, URZ ;  /* 0x000000ff00167c82 */ /* 0x000fe20008000000 */
[----:B------:R-:W-:Y:S02]  /*39d0*/  UISETP.NE.AND UP3, UPT, UR47, URZ, UPT ;  /* 0x000000ff2f00728c */ /* 0x000fe4000bf65270 */
[----:B------:R-:W-:Y:S02]  /*39e0*/  UIADD3 UR5, UPT, UPT, UR26, 0x6300, URZ ;  /* 0x000063001a057890 */ /* 0x000fe4000fffe0ff */
[----:B------:R-:W-:-:S03]  /*39f0*/  UIADD3 UR4, UPT, UPT, UR26, 0x16300, URZ ;  /* 0x000163001a047890 */ /* 0x000fc6000fffe0ff */
[----:B---3--:R-:W2:Y:S01]  /*3a00*/  LDS R0, [UR26+0x180] ;  /* 0x0001801aff007984 */ /* 0x008ea20008000800 */
[----:B-1----:R-:W-:Y:S02]  /*3a10*/  UIADD3 UR6, UPT, UPT, UR6, 0x7f, URZ ;  /* 0x0000007f06067890 */ /* 0x002fe4000fffe0ff */
[----:B------:R-:W-:Y:S02]  /*3a20*/  USHF.R.U32.HI UR5, URZ, 0x4, UR5 ;  /* 0x00000004ff057899 */ /* 0x000fe40008011605 */
[----:B------:R-:W-:Y:S02]  /*3a30*/  USHF.R.S32.HI UR33, URZ, 0x1f, UR6 ;  /* 0x0000001fff217899 */ /* 0x000fe40008011406 */
[----:B------:R-:W-:Y:S02]  /*3a40*/  USHF.R.U32.HI UR4, URZ, 0x4, UR4 ;  /* 0x00000004ff047899 */ /* 0x000fe40008011604 */
[----:B------:R-:W-:Y:S02]  /*3a50*/  ULEA.HI UR33, UR33, UR6, URZ, 0x7 ;  /* 0x0000000621217291 */ /* 0x000fe4000f8f38ff */
[----:B------:R-:W-:-:S02]  /*3a60*/  ULOP3.LUT UR5, UR5, 0x3fff, URZ, 0xc0, !UPT ;  /* 0x00003fff05057892 */ /* 0x000fc4000f8ec0ff */
[----:B------:R-:W-:Y:S02]  /*3a70*/  USHF.R.S32.HI UR33, URZ, 0x7, UR33 ;  /* 0x00000007ff217899 */ /* 0x000fe40008011421 */
[----:B------:R-:W-:Y:S02]  /*3a80*/  ULOP3.LUT UR30, UR4, 0x3fff, URZ, 0xc0, !UPT ;  /* 0x00003fff041e7892 */ /* 0x000fe4000f8ec0ff */
[----:B------:R-:W-:Y:S01]  /*3a90*/  UISETP.LT.AND UP0, UPT, UR33, 0x1, UPT ;  /* 0x000000012100788c */ /* 0x000fe2000bf01270 */
[----:B------:R-:W-:Y:S01]  /*3aa0*/  UMOV UR40, 0x0 ;  /* 0x0000000000287882 */ /* 0x000fe20000000000 */
[----:B------:R-:W-:Y:S01]  /*3ab0*/  UMOV UR41, 0x84004a0 ;  /* 0x084004a000297882 */ /* 0x000fe20000000000 */
[----:B------:R-:W-:Y:S02]  /*3ac0*/  ULOP3.LUT UR29, UR5, 0x10000, URZ, 0xfc, !UPT ;  /* 0x00010000051d7892 */ /* 0x000fe4000f8efcff */
[----:B------:R-:W-:Y:S02]  /*3ad0*/  ULOP3.LUT UR30, UR30, 0x10000, URZ, 0xfc, !UPT ;  /* 0x000100001e1e7892 */ /* 0x000fe4000f8efcff */
[----:B------:R-:W-:Y:S01]  /*3ae0*/  USEL UR43, UR33, 0x1, !UP0 ;  /* 0x00000001212b7887 */ /* 0x000fe2000c000000 */
[----:B------:R-:W-:Y:S01]  /*3af0*/  UMOV UR38, 0x0 ;  /* 0x0000000000267882 */ /* 0x000fe20000000000 */
[----:B------:R-:W-:Y:S01]  /*3b00*/  UMOV UR39, 0x84004a0 ;  /* 0x084004a000277882 */ /* 0x000fe20000000000 */
[----:B------:R-:W-:Y:S01]  /*3b10*/  UMOV UR36, 0x0 ;  /* 0x0000000000247882 */ /* 0x000fe20000000000 */
[----:B------:R-:W-:Y:S01]  /*3b20*/  UMOV UR37, 0x84004a0 ;  /* 0x084004a000257882 */ /* 0x000fe20000000000 */
[----:B------:R-:W-:Y:S01]  /*3b30*/  UMOV UR34, 0x0 ;  /* 0x0000000000227882 */ /* 0x000fe20000000000 */
[----:B------:R-:W-:Y:S01]  /*3b40*/  UMOV UR35, 0x84004a0 ;  /* 0x084004a000237882 */ /* 0x000fe20000000000 */
[----:B--2---:R-:W-:-:S15]  /*3b50*/  R2UR UR44, R0 ;  /* 0x00000000002c72ca */ /* 0x004fde00000e0000 */
.L_x_78:
[C---:B------:R-:W-:Y:S02]  /*3b60*/  LEA R0, R8.reuse, UR26, 0x3 ;  /* 0x0000001a08007c11 */ /* 0x040fe4000f8e18ff */
[----:B------:R-:W-:Y:S02]  /*3b70*/  SHF.L.U32 R4, R3, 0x1f, RZ ;  /* 0x0000001f03047819 */ /* 0x000fe400000006ff */
[----:B------:R-:W-:Y:S02]  /*3b80*/  LEA R5, R8, UR26, 0x4 ;  /* 0x0000001a08057c11 */ /* 0x000fe4000f8e20ff */
[----:B------:R-:W1:Y:S02]  /*3b90*/  SYNCS.PHASECHK.TRANS64.TRYWAIT P0, [R0+URZ+0xd0], R4 ;  /* 0x0000d004000075a7 */ /* 0x000e6400080011ff */
[----:B-1-3--:R-:W-:Y:S05]  /*3ba0*/  @!P0 BRA `(.L_x_71) ;  /* 0x0000006c00988947 */ /* 0x00afea0003800000 */
.L_x_173:
[----:B-1----:R-:W1:Y:S01]  /*3bb0*/  LDS.128 R4, [R5+0x160] ;  /* 0x0001600005047984 */ /* 0x002e620000000c00 */
[----:B------:R-:W-:Y:S02]  /*3bc0*/  VIADD R0, R0, 0xe0 ;  /* 0x000000e000007836 */ /* 0x000fe40000000000 */
[----:B------:R-:W-:Y:S01]  /*3bd0*/  VIADD R8, R8, 0x1 ;  /* 0x0000000108087836 */ /* 0x000fe20000000000 */
[----:B------:R-:W-:Y:S01]  /*3be0*/  @!PT LDS RZ, [RZ] ;  /* 0x00000000fffff984 */ /* 0x000fe20000000800 */
[----:B------:R-:W-:Y:S01]  /*3bf0*/  @!PT LDS RZ, [RZ] ;  /* 0x00000000fffff984 */ /* 0x000fe20000000800 */
[----:B------:R-:W-:Y:S01]  /*3c00*/  @!PT LDS RZ, [RZ] ;  /* 0x00000000fffff984 */ /* 0x000fe20000000800 */
[----:B------:R-:W-:Y:S01]  /*3c10*/  @!PT LDS RZ, [RZ] ;  /* 0x00000000fffff984 */ /* 0x000fe20000000800 */
[----:B------:R2:W-:Y:S06]  /*3c20*/  MEMBAR.ALL.CTA ;  /* 0x0000000000007992 */ /* 0x0005ec0000008000 */
[----:B--2---:R-:W2:Y:S01]  /*3c30*/  FENCE.VIEW.ASYNC.S ;  /* 0x00000000000073c6 */ /* 0x004ea20000000000 */
[----:B------:R-:W-:-:S04]  /*3c40*/  PRMT R0, RZ, 0x654, R0 ;  /* 0x00000654ff007816 */ /* 0x000fc80000000000 */
[----:B--2---:R2:W-:Y:S01]  /*3c50*/  SYNCS.ARRIVE.TRANS64.RED.A1T0 RZ, [R0+URZ], RZ ;  /* 0x000000ff00ff79a7 */ /* 0x0045e200081004ff */
[----:B-1----:R-:W-:Y:S01]  /*3c60*/  LOP3.LUT P1, RZ, R6, 0x1, RZ, 0xc0, !PT ;  /* 0x0000000106ff7812 */ /* 0x002fe2000782c0ff */
[----:B--2---:R-:W-:-:S12]  /*3c70*/  BRA.U UP3, `(.L_x_72) ;  /* 0x0000000503087547 */ /* 0x004fd8000b800000 */
[----:B------:R-:W1:Y:S01]  /*3c80*/  LDCU UR4, c[0x0][0x38c] ;  /* 0x00007180ff0477ac */ /* 0x000e620008000800 */
[----:B------:R-:W-:Y:S02]  /*3c90*/  PLOP3.LUT P2, PT, PT, PT, PT, 0x80, 0x8 ;  /* 0x000000000008781c */ /* 0x000fe40003f4f070 */
[----:B------:R-:W-:Y:S01]  /*3ca0*/  SHF.L.U32 R4, R9, 0x1f, RZ ;  /* 0x0000001f09047819 */ /* 0x000fe200000006ff */
[----:B------:R-:W-:Y:S02]  /*3cb0*/  ULEA UR31, UR32, UR26, 0x3 ;  /* 0x0000001a201f7291 */ /* 0x000fe4000f8e18ff */
[----:B------:R-:W-:Y:S02]  /*3cc0*/  ULEA UR11, UR32, UR44, 0x7 ;  /* 0x0000002c200b7291 */ /* 0x000fe4000f8e38ff */
[----:B-1----:R-:W-:-:S06]  /*3cd0*/  UISETP.GE.AND UP0, UPT, UR4, 0x1, UPT ;  /* 0x000000010400788c */ /* 0x002fcc000bf06270 */
[----:B------:R-:W-:-:S05]  /*3ce0*/  PLOP3.LUT P0, PT, PT, PT, UP0, 0x80, 0x8 ;  /* 0x000000000008781c */ /* 0x000fca0003f0f008 */
[----:B------:R-:W-:-:S08]  /*3cf0*/  @UP0 ULEA UR4, UR23, UR26, 0x3 ;  /* 0x0000001a17040291 */ /* 0x000fd0000f8e18ff */
[----:B------:R-:W-:-:S04]  /*3d00*/  @P0 SHF.L.U32 R0, R2, 0x1f, RZ ;  /* 0x0000001f02000819 */ /* 0x000fc800000006ff */
[----:B------:R1:W2:Y:S01]  /*3d10*/  @P0 SYNCS.PHASECHK.TRANS64.TRYWAIT P2, [UR4], R0 ;  /* 0x00000000ff0005a7 */ /* 0x0002a20008041104 */
[----:B------:R-:W3:Y:S02]  /*3d20*/  SYNCS.PHASECHK.TRANS64.TRYWAIT P0, [UR31+0x110], R4 ;  /* 0x00011004ff0075a7 */ /* 0x000ee4000800111f */
[----:B-123--:R-:W-:Y:S05]  /*3d30*/  @!P0 BRA `(.L_x_73) ;  /* 0x0000006c00488947 */ /* 0x00efea0003800000 */
.L_x_175:
[----:B------:R-:W-:Y:S01]  /*3d40*/  UMOV UR27, UR22 ;  /* 0x00000016001b7c82 */ /* 0x000fe20008000000 */
[----:B------:R-:W-:Y:S05]  /*3d50*/  BRA.U !UP0, `(.L_x_74) ;  /* 0x0000000108c07547 */ /* 0x000fea000b800000 */
[----:B------:R-:W-:Y:S02]  /*3d60*/  UIADD3 UR27, UPT, UPT, UR43, UR22, URZ ;  /* 0x000000162b1b7290 */ /* 0x000fe4000fffe0ff */
[----:B------:R-:W-:Y:S01]  /*3d70*/  UPLOP3.LUT UP2, UPT, UPT, UPT, UPT, 0x40, 0x4 ;  /* 0x000000000004789c */ /* 0x000fe20003f4e870 */
[----:B------:R-:W-:Y:S01]  /*3d80*/  UMOV UR24, UR33 ;  /* 0x0000002100187c82 */ /* 0x000fe20008000000 */
[----:B------:R-:W-:-:S09]  /*3d90*/  UMOV UR10, UR23 ;  /* 0x00000017000a7c82 */ /* 0x000fd20008000000 */
.L_x_77:
[----:B--2---:R-:W-:Y:S01]  /*3da0*/  ULEA UR5, UR10, UR26, 0x3 ;  /* 0x0000001a0a057291 */ /* 0x004fe2000f8e18ff */
[----:B---3--:R-:W-:Y:S11]  /*3db0*/  @P2 BRA `(.L_x_75) ;  /* 0x00000000000c2947 */ /* 0x008ff60003800000 */
[----:B-1----:R-:W-:Y:S04]  /*3dc0*/  SHF.L.U32 R4, R2, 0x1f, RZ ;  /* 0x0000001f02047819 */ /* 0x002fe800000006ff */
[----:B------:R-:W1:Y:S02]  /*3dd0*/  SYNCS.PHASECHK.TRANS64.TRYWAIT P0, [UR5], R4 ;  /* 0x00000004ff0075a7 */ /* 0x000e640008001105 */
[----:B-1----:R-:W-:Y:S05]  /*3de0*/  @!P0 BRA `(.L_x_76) ;  /* 0x0000006c00348947 */ /* 0x002fea0003800000 */
.L_x_75:
[----:B------:R-:W-:Y:S01]  /*3df0*/  UISETP.NE.AND UP0, UPT, UR24, 0x1, UPT ;  /* 0x000000011800788c */ /* 0x000fe2000bf05270 */
[----:B------:R-:W-:Y:S01]  /*3e00*/  PLOP3.LUT P2, PT, PT, PT, PT, 0x80, 0x8 ;  /* 0x000000000008781c */ /* 0x000fe20003f4f070 */
[----:B------:R-:W-:Y:S02]  /*3e10*/  UIADD3 UR4, UPT, UPT, UR10, 0x1, URZ ;  /* 0x000000010a047890 */ /* 0x000fe4000fffe0ff */
[----:B------:R-:W-:Y:S02]  /*3e20*/  UIADD3 UR25, UPT, UPT, UR5, 0x40, URZ ;  /* 0x0000004005197890 */ /* 0x000fe4000fffe0ff */
[----:B------:R-:W-:Y:S01]  /*3e30*/  UISETP.NE.AND UP1, UPT, UR4, 0x8, UPT ;  /* 0x000000080400788c */ /* 0x000fe2000bf25270 */
[----:B------:R-:W-:Y:S01]  /*3e40*/  PLOP3.LUT P0, PT, PT, PT, UP0, 0x80, 0x8 ;  /* 0x000000000008781c */ /* 0x000fe20003f0f008 */
[----:B------:R-:W-:Y:S02]  /*3e50*/  UIADD3 UR22, UPT, UPT, UR22, 0x1, URZ ;  /* 0x0000000116167890 */ /* 0x000fe4000fffe0ff */
[----:B------:R-:W-:Y:S02]  /*3e60*/  USEL UR6, URZ, 0x1, UP1 ;  /* 0x00000001ff067887 */ /* 0x000fe40008800000 */
[----:B------:R-:W-:Y:S02]  /*3e70*/  USEL UR23, UR4, URZ, UP1 ;  /* 0x000000ff04177287 */ /* 0x000fe40008800000 */
[----:B------:R-:W-:Y:S02]  /*3e80*/  UIADD3 UR24, UPT, UPT, UR24, -0x1, URZ ;  /* 0xffffffff18187890 */ /* 0x000fe4000fffe0ff */
[----:B------:R-:W-:Y:S01]  /*3e90*/  @UP0 ULEA UR4, UR23, UR26, 0x3 ;  /* 0x0000001a17040291 */ /* 0x000fe2000f8e18ff */
[----:B------:R-:W-:Y:S01]  /*3ea0*/  LOP3.LUT R2, R2, UR6, RZ, 0x3c, !PT ;  /* 0x0000000602027c12 */ /* 0x000fe2000f8e3cff */
[----:B------:R-:W-:Y:S02]  /*3eb0*/  ULEA UR6, UR10, UR30, 0xa ;  /* 0x0000001e0a067291 */ /* 0x000fe4000f8e50ff */
[----:B------:R-:W-:Y:S01]  /*3ec0*/  UISETP.NE.AND UP0, UPT, UR22, UR27, UPT ;  /* 0x0000001b1600728c */ /* 0x000fe2000bf05270 */
[----:B-1----:R-:W-:Y:S01]  /*3ed0*/  @P0 SHF.L.U32 R0, R2, 0x1f, RZ ;  /* 0x0000001f02000819 */ /* 0x002fe200000006ff */
[----:B------:R-:W-:Y:S02]  /*3ee0*/  UIADD3 UR20, UPT, UPT, UR6, 0x2, URZ ;  /* 0x0000000206147890 */ /* 0x000fe4000fffe0ff */
[----:B------:R-:W-:Y:S01]  /*3ef0*/  UIADD3 UR16, UPT, UPT, UR6, 0x4, URZ ;  /* 0x0000000406107890 */ /* 0x000fe2000fffe0ff */
[----:B------:R2:W3:Y:S01]  /*3f00*/  @P0 SYNCS.PHASECHK.TRANS64.TRYWAIT P2, [UR4], R0 ;  /* 0x00000000ff0005a7 */ /* 0x0004e20008041104 */
[----:B------:R-:W-:Y:S02]  /*3f10*/  ULEA UR4, UR10, UR29, 0x9 ;  /* 0x0000001d0a047291 */ /* 0x000fe4000f8e48ff */
[----:B------:R-:W-:Y:S02]  /*3f20*/  UIADD3 UR12, UPT, UPT, UR6, 0x6, URZ ;  /* 0x00000006060c7890 */ /* 0x000fe4000fffe0ff */
[----:B------:R-:W-:Y:S02]  /*3f30*/  UIADD3 UR18, UPT, UPT, UR4, 0x2, URZ ;  /* 0x0000000204127890 */ /* 0x000fe4000fffe0ff */
[----:B------:R-:W-:Y:S02]  /*3f40*/  UIADD3 UR14, UPT, UPT, UR4, 0x4, URZ ;  /* 0x00000004040e7890 */ /* 0x000fe4000fffe0ff */
[----:B------:R-:W-:Y:S01]  /*3f50*/  UIADD3 UR8, UPT, UPT, UR4, 0x6, URZ ;  /* 0x0000000604087890 */ /* 0x000fe2000fffe0ff */
[----:B------:R-:W-:Y:S01]  /*3f60*/  UMOV UR7, 0x40004040 ;  /* 0x4000404000077882 */ /* 0x000fe20000000000 */
[----:B------:R-:W-:Y:S01]  /*3f70*/  UMOV UR5, 0x40004040 ;  /* 0x4000404000057882 */ /* 0x000fe20000000000 */
[----:B------:R-:W-:Y:S01]  /*3f80*/  UMOV UR21, 0x40004040 ;  /* 0x4000404000157882 */ /* 0x000fe20000000000 */
[----:B------:R2:W-:Y:S01]  /*3f90*/  UTCIMMA.2CTA gdesc[UR4], gdesc[UR6], tmem[UR11], tmem[UR40], idesc[UR41], UP2 ;  /* 0x00ff2806040075ea */ /* 0x0005e2000920010b */
[----:B------:R-:W-:Y:S01]  /*3fa0*/  UPLOP3.LUT UP2, UPT, UPT, UPT, UPT, 0x80, 0x8 ;  /* 0x000000000008789c */ /* 0x000fe20003f4f070 */
[----:B------:R-:W-:Y:S01]  /*3fb0*/  UMOV UR19, 0x40004040 ;  /* 0x4000404000137882 */ /* 0x000fe20000000000 */
[----:B------:R-:W-:Y:S01]  /*3fc0*/  UMOV UR17, 0x40004040 ;  /* 0x4000404000117882 */ /* 0x000fe20000000000 */
[----:B------:R2:W-:Y:S01]  /*3fd0*/  UTCIMMA.2CTA gdesc[UR18], gdesc[UR20], tmem[UR11], tmem[UR38], idesc[UR39], UPT ;  /* 0x00ff2614120075ea */ /* 0x0005e2000ba0010b */
[----:B------:R-:W-:Y:S01]  /*3fe0*/  UMOV UR15, 0x40004040 ;  /* 0x40004040000f7882 */ /* 0x000fe20000000000 */
[----:B------:R-:W-:Y:S01]  /*3ff0*/  UMOV UR13, 0x40004040 ;  /* 0x40004040000d7882 */ /* 0x000fe20000000000 */
[----:B------:R-:W-:Y:S01]  /*4000*/  UMOV UR9, 0x40004040 ;  /* 0x4000404000097882 */ /* 0x000fe20000000000 */
[----:B------:R2:W-:Y:S01]  /*4010*/  UTCIMMA.2CTA gdesc[UR14], gdesc[UR16], tmem[UR11], tmem[UR36], idesc[UR37], UPT ;  /* 0x00ff24100e0075ea */ /* 0x0005e2000ba0010b */
[----:B------:R2:W-:Y:S01]  /*4020*/  UTCIMMA.2CTA gdesc[UR8], gdesc[UR12], tmem[UR11], tmem[UR34], idesc[UR35], UPT ;  /* 0x00ff220c080075ea */ /* 0x0005e2000ba0010b */
[----:B------:R2:W-:Y:S01]  /*4030*/  UTCBAR.2CTA.MULTICAST [UR25], URZ, UR28 ;  /* 0x000000ff190073e9 */ /* 0x0005e2000820081c */
[----:B------:R-:W-:Y:S01]  /*4040*/  UMOV UR10, UR23 ;  /* 0x00000017000a7c82 */ /* 0x000fe20008000000 */
[----:B------:R-:W-:Y:S05]  /*4050*/  BRA.U UP0, `(.L_x_77) ;  /* 0xfffffffd00507547 */ /* 0x000fea000b83ffff */
.L_x_74:
[----:B--2---:R-:W-:Y:S01]  /*4060*/  UIADD3 UR4, UPT, UPT, UR31, 0xf0, URZ ;  /* 0x000000f01f047890 */ /* 0x004fe2000fffe0ff */
[----:B------:R-:W-:-:S08]  /*4070*/  UMOV UR22, UR27 ;  /* 0x0000001b00167c82 */ /* 0x000fd00008000000 */
[----:B------:R2:W-:Y:S01]  /*4080*/  UTCBAR.2CTA.MULTICAST [UR4], URZ, UR42 ;  /* 0x000000ff040073e9 */ /* 0x0005e2000820082a */
[----:B------:R-:W-:Y:S02]  /*4090*/  NOP ;  /* 0x0000000000007918 */ /* 0x000fe40000000000 */
.L_x_72:
[----:B--2---:R-:W-:Y:S01]  /*40a0*/  UIADD3 UR4, UPT, UPT, UR32, 0x1, URZ ;  /* 0x0000000120047890 */ /* 0x004fe2000fffe0ff */
[----:B------:R-:W-:-:S03]  /*40b0*/  ISETP.NE.AND P0, PT, R8, 0x2, PT ;  /* 0x000000020800780c */ /* 0x000fc60003f05270 */
[----:B------:R-:W-:Y:S01]  /*40c0*/  UISETP.NE.AND UP0, UPT, UR4, 0x4, UPT ;  /* 0x000000040400788c */ /* 0x000fe2000bf05270 */
[----:B-1----:R-:W-:Y:S02]  /*40d0*/  SEL R0, RZ, 0x1, P0 ;  /* 0x00000001ff007807 */ /* 0x002fe40000000000 */
[----:B------:R-:W-:Y:S01]  /*40e0*/  SEL R8, R8, RZ, P0 ;  /* 0x000000ff08087207 */ /* 0x000fe20000000000 */
[----:B------:R-:W-:Y:S01]  /*40f0*/  USEL UR5, URZ, 0x1, UP0 ;  /* 0x00000001ff057887 */ /* 0x000fe20008000000 */
[----:B------:R-:W-:Y:S01]  /*4100*/  LOP3.LUT R3, R3, R0, RZ, 0x3c, !PT ;  /* 0x0000000003037212 */ /* 0x000fe200078e3cff */
[----:B------:R-:W-:-:S04]  /*4110*/  USEL UR32, UR4, URZ, UP0 ;  /* 0x000000ff04207287 */ /* 0x000fc80008000000 */
[----:B------:R-:W-:Y:S01]  /*4120*/  LOP3.LUT R9, R9, UR5, RZ, 0x3c, !PT ;  /* 0x0000000509097c12 */ /* 0x000fe2000f8e3cff */
[----:B------:R-:W-:Y:S07]  /*4130*/  @P1 BRA `(.L_x_78) ;  /* 0xfffffff800881947 */ /* 0x000fee000383ffff */
[----:B------:R-:W1:Y:S01]  /*4140*/  S2UR UR8, SR_CgaCtaId ;  /* 0x00000000000879c3 */ /* 0x000e620000008800 */
[----:B------:R-:W-:Y:S01]  /*4150*/  ELECT P0, URZ, PT ;  /* 0x0000000000ff782f */ /* 0x000fe20003800000 */
[----:B------:R-:W-:Y:S01]  /*4160*/  HFMA2 R0, -RZ, RZ, 0, 5.9604644775390625e-08 ;  /* 0x00000001ff007431 */ /* 0x000fe200000001ff */
[----:B------:R-:W-:-:S05]  /*4170*/  UMOV UR4, 0x40 ;  /* 0x0000004000047882 */ /* 0x000fca0000000000 */
[----:B------:R-:W-:Y:S01]  /*4180*/  UVIRTCOUNT.DEALLOC.SMPOOL 0x80 ;  /* 0x000000800000784c */ /* 0x000fe20000000000 */
[----:B------:R-:W-:Y:S02]  /*4190*/  UISETP.NE.AND UP1, UPT, UR47, URZ, UPT ;  /* 0x000000ff2f00728c */ /* 0x000fe4000bf25270 */
[----:B-1----:R-:W-:-:S09]  /*41a0*/  ULEA UR8, UR8, UR4, 0x18 ;  /* 0x0000000408087291 */ /* 0x002fd2000f8ec0ff */
[----:B------:R1:W-:Y:S01]  /*41b0*/  @P0 STS.U8 [UR8+0x1c], R0 ;  /* 0x00001c00ff000988 */ /* 0x0003e20008000008 */
[----:B------:R-:W-:Y:S05]  /*41c0*/  BRA.U UP1, `(.L_x_79) ;  /* 0x0000000101a07547 */ /* 0x000fea000b800000 */
[----:B------:R-:W-:Y:S01]  /*41d0*/  UIADD3 UR7, UPT, UPT, UR26, 0x110, URZ ;  /* 0x000001101a077890 */ /* 0x000fe2000fffe0ff */
[----:B------:R-:W-:-:S03]  /*41e0*/  SHF.L.U32 R2, R9, 0x1f, RZ ;  /* 0x0000001f09027819 */ /* 0x000fc600000006ff */
[----:B------:R-:W-:-:S09]  /*41f0*/  ULEA UR4, UR32, UR7, 0x3 ;  /* 0x0000000720047291 */ /* 0x000fd2000f8e18ff */
[----:B------:R-:W2:Y:S02]  /*4200*/  SYNCS.PHASECHK.TRANS64.TRYWAIT P0, [UR4], R2 ;  /* 0x00000002ff0075a7 */ /* 0x000ea40008001104 */
[----:B--2---:R-:W-:Y:S05]  /*4210*/  @!P0 BRA `(.L_x_80) ;  /* 0x0000006800408947 */ /* 0x004fea0003800000 */
.L_x_178:
        /* <DEDUP_REMOVED lines=9> */
.L_x_180:
        /* <DEDUP_REMOVED lines=9> */
.L_x_182:
[----:B------:R-:W-:-:S04]  /*4340*/  UIADD3 UR4, UPT, UPT, UR4, 0x1, URZ ;  /* 0x0000000104047890 */ /* 0x000fc8000fffe0ff */
[----:B------:R-:W-:-:S04]  /*4350*/  UISETP.NE.AND UP0, UPT, UR4, 0x4, UPT ;  /* 0x000000040400788c */ /* 0x000fc8000bf05270 */
[----:B------:R-:W-:Y:S02]  /*4360*/  USEL UR5, URZ, 0x1, UP0 ;  /* 0x00000001ff057887 */ /* 0x000fe40008000000 */
[----:B------:R-:W-:-:S04]  /*4370*/  USEL UR4, UR4, URZ, UP0 ;  /* 0x000000ff04047287 */ /* 0x000fc80008000000 */
[----:B------:R-:W-:Y:S01]  /*4380*/  ULEA UR4, UR4, UR7, 0x3 ;  /* 0x0000000704047291 */ /* 0x000fe2000f8e18ff */
[----:B------:R-:W-:-:S04]  /*4390*/  LOP3.LUT R2, R2, UR5, RZ, 0x3c, !PT ;  /* 0x0000000502027c12 */ /* 0x000fc8000f8e3cff */
[----:B------:R-:W-:Y:S01]  /*43a0*/  SHF.L.U32 R2, R2, 0x1f, RZ ;  /* 0x0000001f02027819 */ /* 0x000fe200000006ff */
[----:B-1----:R-:W-:-:S04]  /*43b0*/  IMAD.U32 R0, RZ, RZ, UR4 ;  /* 0x00000004ff007e24 */ /* 0x002fc8000f8e00ff */
[----:B------:R1:W2:Y:S03]  /*43c0*/  SYNCS.PHASECHK.TRANS64.TRYWAIT P0, [R0+URZ], R2 ;  /* 0x00000002000075a7 */ /* 0x0002a600080011ff */
[----:B--2---:R-:W-:Y:S05]  /*43d0*/  @!P0 NANOSLEEP.SYNCS 0x989680 ;  /* 0x009896800000895d */ /* 0x004fea0003900000 */
[----:B------:R-:W2:Y:S02]  /*43e0*/  @!P0 SYNCS.PHASECHK.TRANS64 P0, [R0+URZ], R2 ;  /* 0x00000002000085a7 */ /* 0x000ea400080010ff */
[----:B--2---:R-:W-:Y:S05]  /*43f0*/  @P0 BRA `(.L_x_83) ;  /* 0x0000000000200947 */ /* 0x004fea0003800000 */
.L_x_84:
[----:B--2---:R2:W4:Y:S02]  /*4400*/  SYNCS.PHASECHK.TRANS64.TRYWAIT P0, [R0+URZ], R2 ;  /* 0x00000002000075a7 */ /* 0x00452400080011ff */
[----:B----4-:R-:W-:Y:S05]  /*4410*/  @!P0 NANOSLEEP.SYNCS 0x989680 ;  /* 0x009896800000895d */ /* 0x010fea0003900000 */
[----:B------:R-:W4:Y:S02]  /*4420*/  @!P0 SYNCS.PHASECHK.TRANS64 P0, [R0+URZ], R2 ;  /* 0x00000002000085a7 */ /* 0x000f2400080010ff */
[----:B----4-:R-:W-:Y:S05]  /*4430*/  @!P0 BRA `(.L_x_84) ;  /* 0xfffffffc00f08947 */ /* 0x010fea000383ffff */
[----:B------:R-:W-:Y:S05]  /*4440*/  BRA `(.L_x_83) ;  /* 0x00000000000c7947 */ /* 0x000fea0003800000 */
.L_x_79:
[----:B------:R-:W-:-:S04]  /*4450*/  UIADD3 UR4, UPT, UPT, UR26, 0x150, URZ ;  /* 0x000001501a047890 */ /* 0x000fc8000fffe0ff */
[----:B------:R-:W-:-:S09]  /*4460*/  UPRMT UR4, UR48, 0x654, UR4 ;  /* 0x0000065430047896 */ /* 0x000fd20008000004 */
[----:B------:R-:W-:Y:S03]  /*4470*/  SYNCS.ARRIVE.TRANS64.RED.A1T0 RZ, [UR4], RZ ;  /* 0x000000ffffff79a7 */ /* 0x000fe60008100404 */
.L_x_83:
[----:B-12---:R-:W-:Y:S01]  /*4480*/  SHF.L.U32 R2, RZ, 0x1f, RZ ;  /* 0x0000001fff027819 */ /* 0x006fe200000006ff */
[----:B------:R-:W-:Y:S01]  /*4490*/  UIADD3 UR4, UPT, UPT, UR26, 0x150, URZ ;  /* 0x000001501a047890 */ /* 0x000fe2000fffe0ff */
[----:B------:R-:W-:Y:S02]  /*44a0*/  PLOP3.LUT P0, PT, PT, PT, UP1, 0x80, 0x8 ;  /* 0x000000000008781c */ /* 0x000fe40003f0f018 */
[----:B------:R-:W1:Y:S02]  /*44b0*/  SYNCS.PHASECHK.TRANS64.TRYWAIT P1, [UR26+0x150], R2 ;  /* 0x00015002ff0075a7 */ /* 0x000e64000802111a */
[----:B-1----:R-:W-:Y:S09]  /*44c0*/  @!P1 BRA `(.L_x_85) ;  /* 0x0000006400dc9947 */ /* 0x002ff20003800000 */
.L_x_184:
[----:B------:R-:W-:Y:S01]  /*44d0*/  @!UP1 UPRMT UR4, UR48, 0x654, UR4 ;  /* 0x0000065430049896 */ /* 0x000fe20008000004 */
[----:B------:R-:W-:Y:S01]  /*44e0*/  UMOV UR5, 0xffff ;  /* 0x0000ffff00057882 */ /* 0x000fe20000000000 */
[----:B------:R-:W-:-:S07]  /*44f0*/  UMOV UR6, 0x1 ;  /* 0x0000000100067882 */ /* 0x000fce0000000000 */
[----:B------:R-:W-:Y:S01]  /*4500*/  @!P0 SYNCS.ARRIVE.TRANS64.RED.A1T0 RZ, [UR4], RZ ;  /* 0x000000ffffff89a7 */ /* 0x000fe20008100404 */
[----:B------:R-:W-:Y:S01]  /*4510*/  NOP ;  /* 0x0000000000007918 */ /* 0x000fe20000000000 */
[----:B-1----:R-:W1:Y:S01]  /*4520*/  LDS R0, [UR8+0x14] ;  /* 0x00001408ff007984 */ /* 0x002e620008000800 */
[----:B------:R-:W-:-:S04]  /*4530*/  ULOP3.LUT UR4, UR44, 0xffff, URZ, 0xc0, !UPT ;  /* 0x0000ffff2c047892 */ /* 0x000fc8000f8ec0ff */
[----:B------:R-:W-:-:S04]  /*4540*/  USHF.R.U32.HI UR4, URZ, 0x5, UR4 ;  /* 0x00000005ff047899 */ /* 0x000fc80008011604 */
[----:B------:R-:W-:Y:S02]  /*4550*/  USHF.L.U32 UR5, UR5, UR4, URZ ;  /* 0x0000000405057299 */ /* 0x000fe400080006ff */
[----:B------:R-:W-:-:S04]  /*4560*/  USHF.L.U32 UR4, UR6, UR4, URZ ;  /* 0x0000000406047299 */ /* 0x000fc800080006ff */
[----:B-1----:R-:W-:-:S04]  /*4570*/  LOP3.LUT R0, R0, UR5, RZ, 0xc0, !PT ;  /* 0x0000000500007c12 */ /* 0x002fc8000f8ec0ff */
[----:B------:R-:W-:-:S13]  /*4580*/  ISETP.NE.AND P0, PT, R0, UR5, PT ;  /* 0x0000000500007c0c */ /* 0x000fda000bf05270 */
[----:B------:R-:W-:Y:S05]  /*4590*/  @P0 BRA `(.L_x_86) ;  /* 0x0000000000580947 */ /* 0x000fea0003800000 */
[----:B------:R-:W1:Y:S02]  /*45a0*/  LDS R0, [UR8+0x18] ;  /* 0x00001808ff007984 */ /* 0x000e640008000800 */
[----:B-1----:R-:W-:-:S04]  /*45b0*/  LOP3.LUT R0, R0, UR4, RZ, 0xc0, !PT ;  /* 0x0000000400007c12 */ /* 0x002fc8000f8ec0ff */
[----:B------:R-:W-:-:S13]  /*45c0*/  ISETP.NE.AND P0, PT, R0, UR4, PT ;  /* 0x0000000400007c0c */ /* 0x000fda000bf05270 */
[----:B------:R-:W-:Y:S05]  /*45d0*/  @P0 BRA `(.L_x_87) ;  /* 0x00000000003c0947 */ /* 0x000fea0003800000 */
[----:B------:R-:W1:Y:S01]  /*45e0*/  S2R R2, SR_LANEID ;  /* 0x0000000000027919 */ /* 0x000e620000000000 */
[----:B------:R-:W-:-:S06]  /*45f0*/  ULOP3.LUT UR5, URZ, UR5, URZ, 0x33, !UPT ;  /* 0x00000005ff057292 */ /* 0x000fcc000f8e33ff */
[----:B------:R-:W-:-:S04]  /*4600*/  IMAD.U32 R0, RZ, RZ, UR5 ;  /* 0x00000005ff007e24 */ /* 0x000fc8000f8e00ff */
[----:B------:R2:W4:Y:S02]  /*4610*/  REDUX UR7, R0 ;  /* 0x00000000000773c4 */ /* 0x0005240000000000 */
[----:B------:R1:W-:Y:S01]  /*4620*/  UTCATOMSWS.AND URZ, UR5 ;  /* 0x0000000500ff79e3 */ /* 0x0003e20008000000 */
[----:B--2---:R-:W-:Y:S01]  /*4630*/  LOP3.LUT R0, RZ, UR4, RZ, 0x33, !PT ;  /* 0x00000004ff007c12 */ /* 0x004fe2000f8e33ff */
[----:B------:R-:W-:Y:S02]  /*4640*/  VOTEU.ANY UR4, UPT, PT ;  /* 0x0000000000047886 */ /* 0x000fe400038e0100 */
[----:B------:R-:W-:Y:S02]  /*4650*/  UFLO.U32 UR4, UR4 ;  /* 0x00000004000472bd */ /* 0x000fe400080e0000 */
[----:B------:R-:W2:Y:S04]  /*4660*/  REDUX UR6, R0 ;  /* 0x00000000000673c4 */ /* 0x000ea80000000000 */
[----:B-1----:R-:W-:-:S02]  /*4670*/  ISETP.EQ.U32.AND P0, PT, R2, UR4, PT ;  /* 0x0000000402007c0c */ /* 0x002fc4000bf02070 */
[----:B----4-:R-:W-:-:S11]  /*4680*/  MOV R2, UR7 ;  /* 0x0000000700027c02 */ /* 0x010fd60008000f00 */
[----:B------:R1:W-:Y:S01]  /*4690*/  @P0 ATOMS.AND RZ, [UR8+0x14], R2 ;  /* 0x00001402ffff098c */ /* 0x0003e2000a800008 */
[----:B--2---:R-:W-:-:S05]  /*46a0*/  IMAD.U32 R0, RZ, RZ, UR6 ;  /* 0x00000006ff007e24 */ /* 0x004fca000f8e00ff */
[----:B------:R1:W-:Y:S01]  /*46b0*/  @P0 ATOMS.AND RZ, [UR8+0x18], R0 ;  /* 0x00001800ffff098c */ /* 0x0003e2000a800008 */
[----:B------:R-:W-:Y:S05]  /*46c0*/  BRA `(.L_x_88) ;  /* 0x0000000000147947 */ /* 0x000fea0003800000 */
.L_x_87:
[----:B------:R-:W-:Y:S02]  /*46d0*/  MOV R2, 0x46f0 ;  /* 0x000046f000027802 */ /* 0x000fe40000000f00 */
[----:B---3-5:R-:W-:Y:S05]  /*46e0*/  CALL.REL.NOINC `($__internal_0_$__cuda_sm10x_tcgen05_guardrail_trap_col_being_dealloced_not_returned_by_alloc) ;  /* 0x0000006800b87944 */ /* 0x028fea0003c00000 */
[----:B------:R-:W-:Y:S05]  /*46f0*/  BRA `(.L_x_88) ;  /* 0x0000000000087947 */ /* 0x000fea0003800000 */
.L_x_86:
[----:B------:R-:W-:Y:S02]  /*4700*/  MOV R2, 0x4720 ;  /* 0x0000472000027802 */ /* 0x000fe40000000f00 */
[----:B---3-5:R-:W-:Y:S05]  /*4710*/  CALL.REL.NOINC `($__internal_2_$__cuda_sm10x_tcgen05_guardrail_trap_unallocated_columns_being_dealloced) ;  /* 0x0000006800c47944 */ /* 0x028fea0003c00000 */
.L_x_88:
[----:B------:R-:W-:Y:S01]  /*4720*/  NOP ;  /* 0x0000000000007918 */ /* 0x000fe20000000000 */
[----:B------:R-:W-:Y:S05]  /*4730*/  EXIT ;  /* 0x000000000000794d */ /* 0x000fea0003800000 */
.L_x_59:
[----:B------:R-:W-:-:S09]  /*4740*/  UISETP.NE.OR UP0, UPT, UR20, 0x3, !UP4 ;  /* 0x000000031400788c */ /* 0x000fd2000e705670 */
[----:B------:R-:W-:Y:S05]  /*4750*/  BRA.U UP0, `(.L_x_89) ;  /* 0x0000001100e87547 */ /* 0x000fea000b800000 */
[----:B------:R-:W2:Y:S01]  /*4760*/  LDCU.64 UR4, c[0x0][0x888] ;  /* 0x00011100ff0477ac */ /* 0x000ea20008000a00 */
[----:B------:R-:W3:Y:S01]  /*4770*/  LDC.64 R12, c[0x0][0x348] ;  /* 0x0000d200ff0c7b82 */ /* 0x000ee20000000a00 */
[----:B------:R-:W-:Y:S02]  /*4780*/  HFMA2 R9, -RZ, RZ, 0, 0 ;  /* 0x00000000ff097431 */ /* 0x000fe400000001ff */
[----:B------:R-:W-:Y:S01]  /*4790*/  IMAD.MOV.U32 R11, RZ, RZ, 0x1 ;  /* 0x00000001ff0b7424 */ /* 0x000fe200078e00ff */
[----:B------:R-:W4:Y:S01]  /*47a0*/  LDCU UR47, c[0x0][0x370] ;  /* 0x00006e00ff2f77ac */ /* 0x000f220008000800 */
[----:B------:R-:W-:Y:S01]  /*47b0*/  IMAD.MOV.U32 R10, RZ, RZ, RZ ;  /* 0x000000ffff0a7224 */ /* 0x000fe200078e00ff */
[----:B------:R-:W-:Y:S01]  /*47c0*/  MOV R3, 0x1000 ;  /* 0x0000100000037802 */ /* 0x000fe20000000f00 */
[----:B------:R-:W4:Y:S01]  /*47d0*/  LDCU.128 UR48, c[0x0][0xb10] ;  /* 0x00016200ff3077ac */ /* 0x000f220008000c00 */
[----:B------:R-:W1:Y:S01]  /*47e0*/  LDCU UR37, c[0x0][0x374] ;  /* 0x00006e80ff2577ac */ /* 0x000e620008000800 */
[----:B------:R-:W1:Y:S01]  /*47f0*/  LDCU.64 UR38, c[0x0][0x890] ;  /* 0x00011200ff2677ac */ /* 0x000e620008000a00 */
[----:B--2---:R-:W-:Y:S01]  /*4800*/  UISETP.NE.U32.AND UP0, UPT, UR4, URZ, UPT ;  /* 0x000000ff0400728c */ /* 0x004fe2000bf05070 */
[----:B------:R-:W2:Y:S01]  /*4810*/  LDCU UR15, c[0x0][0xb0c] ;  /* 0x00016180ff0f77ac */ /* 0x000ea20008000800 */
[----:B------:R-:W3:Y:S01]  /*4820*/  LDCU UR56, c[0x0][0xb20] ;  /* 0x00016400ff3877ac */ /* 0x000ee20008000800 */
[----:B------:R-:W3:Y:S01]  /*4830*/  LDCU UR4, c[0x0][0xb30] ;  /* 0x00016600ff0477ac */ /* 0x000ee20008000800 */
[----:B------:R-:W-:Y:S01]  /*4840*/  UMOV UR21, 0x400 ;  /* 0x0000040000157882 */ /* 0x000fe20000000000 */
[----:B----4-:R-:W-:-:S02]  /*4850*/  UIMAD.WIDE.U32 UR6, UR47, UR48, URZ ;  /* 0x000000302f0672a5 */ /* 0x010fc4000f8e00ff */
[----:B-1----:R-:W-:Y:S02]  /*4860*/  UIMAD.WIDE.U32 UR8, UR37, UR51, URZ ;  /* 0x00000033250872a5 */ /* 0x002fe4000f8e00ff */
[----:B------:R-:W-:Y:S02]  /*4870*/  ULEA UR21, UR46, UR21, 0x18 ;  /* 0x000000152e157291 */ /* 0x000fe4000f8ec0ff */
[----:B------:R-:W-:Y:S02]  /*4880*/  UISETP.NE.AND.EX UP6, UPT, UR5, URZ, UPT, UP0 ;  /* 0x000000ff0500728c */ /* 0x000fe4000bfc5300 */
[----:B------:R-:W-:Y:S02]  /*4890*/  UISETP.NE.AND UP0, UPT, UR45, 0x1, UPT ;  /* 0x000000012d00788c */ /* 0x000fe4000bf05270 */
[----:B------:R-:W-:Y:S02]  /*48a0*/  UISETP.NE.U32.AND UP0, UPT, UR38, URZ, UPT ;  /* 0x000000ff2600728c */ /* 0x000fe4000bf05070 */
[----:B------:R-:W-:Y:S01]  /*48b0*/  UIADD3 UR52, UPT, UPT, UR21, 0x98, URZ ;  /* 0x0000009815347890 */ /* 0x000fe2000fffe0ff */
[----:B------:R-:W-:Y:S01]  /*48c0*/  UMOV UR6, UR7 ;  /* 0x0000000700067c82 */ /* 0x000fe20008000000 */
[----:B------:R-:W-:Y:S01]  /*48d0*/  UMOV UR53, UR9 ;  /* 0x0000000900357c82 */ /* 0x000fe20008000000 */
[----:B------:R-:W-:-:S02]  /*48e0*/  UISETP.GE.AND UP2, UPT, UR45, 0x1, UPT ;  /* 0x000000012d00788c */ /* 0x000fc4000bf46270 */
[----:B------:R-:W-:Y:S02]  /*48f0*/  UISETP.NE.AND.EX UP5, UPT, UR39, URZ, UPT, UP0 ;  /* 0x000000ff2700728c */ /* 0x000fe4000bfa5300 */
[----:B------:R-:W-:Y:S01]  /*4900*/  UPLOP3.LUT UP3, UPT, UPT, UPT, UPT, 0x40, 0x4 ;  /* 0x000000000004789c */ /* 0x000fe20003f6e870 */
[----:B------:R-:W1:Y:S01]  /*4910*/  LDCU.64 UR22, c[0x0][0xb28] ;  /* 0x00016500ff1677ac */ /* 0x000e620008000a00 */
[----:B--2---:R-:W-:Y:S02]  /*4920*/  UISETP.NE.AND UP2, UPT, UR15, 0x1, UPT ;  /* 0x000000010f00788c */ /* 0x004fe4000bf45270 */
[----:B------:R-:W-:Y:S02]  /*4930*/  UIADD3 UR41, UPT, UPT, UR21, 0x80, URZ ;  /* 0x0000008015297890 */ /* 0x000fe4000fffe0ff */
[----:B------:R-:W-:Y:S02]  /*4940*/  UIADD3 UR33, UPT, UPT, UR21, 0x88, URZ ;  /* 0x0000008815217890 */ /* 0x000fe4000fffe0ff */
[----:B------:R-:W-:-:S02]  /*4950*/  UIADD3 UR25, UPT, UPT, UR21, 0x90, URZ ;  /* 0x0000009015197890 */ /* 0x000fc4000fffe0ff */
[----:B------:R-:W-:Y:S02]  /*4960*/  UPRMT UR52, UR46, 0x654, UR52 ;  /* 0x000006542e347896 */ /* 0x000fe40008000034 */
[----:B------:R-:W-:Y:S02]  /*4970*/  USHF.R.U32.HI UR54, URZ, UR49, UR6 ;  /* 0x00000031ff367299 */ /* 0x000fe40008011606 */
[----:B---3--:R-:W-:Y:S02]  /*4980*/  USHF.R.U32.HI UR53, URZ, UR56, UR53 ;  /* 0x00000038ff357299 */ /* 0x008fe40008011635 */
[----:B------:R-:W-:Y:S02]  /*4990*/  UISETP.NE.AND UP0, UPT, UR50, 0x1, UPT ;  /* 0x000000013200788c */ /* 0x000fe4000bf05270 */
[----:B------:R-:W-:-:S11]  /*49a0*/  UISETP.NE.AND UP4, UPT, UR4, 0x1, UPT ;  /* 0x000000010400788c */ /* 0x000fd6000bf85270 */
.L_x_100:
[C---:B------:R-:W-:Y:S02]  /*49b0*/  LEA R8, R10.reuse, UR21, 0x3 ;  /* 0x000000150a087c11 */ /* 0x040fe4000f8e18ff */
[----:B------:R-:W-:Y:S02]  /*49c0*/  SHF.L.U32 R0, R9, 0x1f, RZ ;  /* 0x0000001f09007819 */ /* 0x000fe400000006ff */
[----:B------:R-:W-:Y:S02]  /*49d0*/  LEA R4, R10, UR21, 0x4 ;  /* 0x000000150a047c11 */ /* 0x000fe4000f8e20ff */
[----:B--2---:R-:W2:Y:S02]  /*49e0*/  SYNCS.PHASECHK.TRANS64.TRYWAIT P0, [R8+URZ+0xd0], R0 ;  /* 0x0000d000080075a7 */ /* 0x004ea400080011ff */
[----:B--2---:R-:W-:Y:S05]  /*49f0*/  @!P0 BRA `(.L_x_90) ;  /* 0x0000006000a88947 */ /* 0x004fea0003800000 */
.L_x_185:
[----:B------:R-:W3:Y:S01]  /*4a00*/  LDS.128 R4, [R4+0x160] ;  /* 0x0001600004047984 */ /* 0x000ee20000000c00 */
[----:B------:R-:W-:Y:S01]  /*4a10*/  UISETP.GE.AND UP0, UPT, UR45, 0x1, UPT ;  /* 0x000000012d00788c */ /* 0x000fe2000bf06270 */
[----:B------:R-:W-:Y:S01]  /*4a20*/  @!PT LDS RZ, [RZ] ;  /* 0x00000000fffff984 */ /* 0x000fe20000000800 */
[----:B------:R-:W-:Y:S01]  /*4a30*/  @!PT LDS RZ, [RZ] ;  /* 0x00000000fffff984 */ /* 0x000fe20000000800 */
[----:B------:R-:W-:Y:S01]  /*4a40*/  @!PT LDS RZ, [RZ] ;  /* 0x00000000fffff984 */ /* 0x000fe20000000800 */
[----:B------:R-:W-:Y:S01]  /*4a50*/  @!PT LDS RZ, [RZ] ;  /* 0x00000000fffff984 */ /* 0x000fe20000000800 */
[----:B------:R4:W-:Y:S06]  /*4a60*/  MEMBAR.ALL.CTA ;  /* 0x0000000000007992 */ /* 0x0009ec0000008000 */
[----:B----4-:R-:W4:Y:S01]  /*4a70*/  FENCE.VIEW.ASYNC.S ;  /* 0x00000000000073c6 */ /* 0x010f220000000000 */
[----:B---3--:R-:W-:Y:S11]  /*4a80*/  LOP3.LUT P0, RZ, R6, 0x1, RZ, 0xc0, !PT ;  /* 0x0000000106ff7812 */ /* 0x008ff6000780c0ff */
[----:B------:R-:W-:Y:S02]  /*4a90*/  @!UPT UIADD3 URZ, UPT, UPT, URZ, URZ, URZ ;  /* 0x000000fffffff290 */ /* 0x000fe4000fffe0ff */
[----:B----4-:R-:W-:Y:S01]  /*4aa0*/  VOTEU.ANY UP2, P0 ;  /* 0x0000000000ff7886 */ /* 0x010fe20000040100 */
[----:B------:R-:W-:Y:S11]  /*4ab0*/  PLOP3.LUT P0, PT, PT, PT, UP2, 0x80, 0x8 ;  /* 0x000000000008781c */ /* 0x000ff60003f0f028 */
[----:B------:R-:W-:Y:S02]  /*4ac0*/  @!UPT UIADD3 URZ, UPT, UPT, URZ, URZ, URZ ;  /* 0x000000fffffff290 */ /* 0x000fe4000fffe0ff */
[----:B--2---:R-:W-:Y:S02]  /*4ad0*/  @P0 SHF.R.U32.HI R0, RZ, 0x10, R5 ;  /* 0x00000010ff000819 */ /* 0x004fe40000011605 */
[----:B------:R-:W-:Y:S02]  /*4ae0*/  @P0 MOV R2, R4 ;  /* 0x0000000400020202 */ /* 0x000fe40000000f00 */
[----:B------:R-:W-:Y:S01]  /*4af0*/  @P0 R2UR UR4, R0 ;  /* 0x00000000000402ca */ /* 0x000fe200000e0000 */
[----:B------:R-:W-:Y:S01]  /*4b00*/  VIADD R0, R8, 0xe0 ;  /* 0x000000e008007836 */ /* 0x000fe20000000000 */
[----:B------:R-:W-:Y:S02]  /*4b10*/  @P0 LOP3.LUT R4, R5, 0xffff, RZ, 0xc0, !PT ;  /* 0x0000ffff05040812 */ /* 0x000fe400078ec0ff */
[----:B------:R-:W-:Y:S02]  /*4b20*/  @P0 R2UR UR6, R2 ;  /* 0x00000000020602ca */ /* 0x000fe400000e0000 */
[----:B------:R-:W-:Y:S02]  /*4b30*/  PRMT R0, RZ, 0x654, R0 ;  /* 0x00000654ff007816 */ /* 0x000fe40000000000 */
[----:B------:R-:W-:Y:S02]  /*4b40*/  @P0 R2UR UR5, R4 ;  /* 0x00000000040502ca */ /* 0x000fe400000e0000 */
[----:B------:R2:W-:Y:S03]  /*4b50*/  SYNCS.ARRIVE.TRANS64.RED.A1T0 RZ, [R0+URZ], RZ ;  /* 0x000000ff00ff79a7 */ /* 0x0005e600081004ff */
[----:B------:R-:W-:Y:S04]  /*4b60*/  @UP2 UMOV UR29, UR4 ;  /* 0x00000004001d2c82 */ /* 0x000fe80008000000 */
[----:B------:R-:W-:Y:S04]  /*4b70*/  @UP2 UMOV UR14, UR6 ;  /* 0x00000006000e2c82 */ /* 0x000fe80008000000 */
[----:B------:R-:W-:Y:S01]  /*4b80*/  @UP2 UMOV UR13, UR5 ;  /* 0x00000005000d2c82 */ /* 0x000fe20008000000 */
[----:B------:R-:W-:Y:S05]  /*4b90*/  BRA.U !UP0, `(.L_x_91) ;  /* 0x0000000108c07547 */ /* 0x000fea000b800000 */
[----:B------:R-:W-:Y:S02]  /*4ba0*/  UIMAD.WIDE.U32 UR16, UR13, UR51, URZ ;  /* 0x000000330d1072a5 */ /* 0x000fe4000f8e00ff */
[----:B------:R-:W-:Y:S02]  /*4bb0*/  UP2UR UR20, UPR, URZ, 0x4 ;  /* 0x00000004ff147883 */ /* 0x000fe40008000000 */
[----:B------:R-:W-:Y:S02]  /*4bc0*/  UISETP.NE.AND UP2, UPT, UR50, 0x1, UPT ;  /* 0x000000013200788c */ /* 0x000fe4000bf45270 */
[----:B------:R-:W-:Y:S02]  /*4bd0*/  UIMAD.WIDE.U32 UR18, UR14, UR48, URZ ;  /* 0x000000300e1272a5 */ /* 0x000fe4000f8e00ff */
[----:B------:R-:W-:Y:S02]  /*4be0*/  USEL UR4, UR37, UR53, !UP2 ;  /* 0x0000003525047287 */ /* 0x000fe4000d000000 */
[----:B------:R-:W-:Y:S02]  /*4bf0*/  UISETP.NE.AND UP0, UPT, UR15, 0x1, UPT ;  /* 0x000000010f00788c */ /* 0x000fe4000bf05270 */
[----:B------:R-:W-:Y:S02]  /*4c00*/  UP2UR UR24, UPR, URZ, 0x2 ;  /* 0x00000002ff187883 */ /* 0x000fe40008000000 */
[----:B------:R-:W-:Y:S02]  /*4c10*/  UISETP.NE.AND UP1, UPT, UR45, 0x1, UPT ;  /* 0x000000012d00788c */ /* 0x000fe4000bf25270 */
[----:B-1----:R-:W-:Y:S02]  /*4c20*/  UIMAD.WIDE.U32 UR8, UR4, UR22, URZ ;  /* 0x00000016040872a5 */ /* 0x002fe4000f8e00ff */
[----:B------:R-:W-:Y:S01]  /*4c30*/  USEL UR7, UR47, UR54, !UP0 ;  /* 0x000000362f077287 */ /* 0x000fe2000c000000 */
[----:B------:R-:W-:Y:S02]  /*4c40*/  UMOV UR5, UR17 ;  /* 0x0000001100057c82 */ /* 0x000fe40008000000 */
[----:B------:R-:W-:Y:S02]  /*4c50*/  USHF.R.U32.HI UR6, URZ, UR56, UR5 ;  /* 0x00000038ff067299 */ /* 0x000fe40008011605 */
[----:B------:R-:W-:Y:S02]  /*4c60*/  UIMAD.WIDE.U32 UR10, UR7, UR22, URZ ;  /* 0x00000016070a72a5 */ /* 0x000fe4000f8e00ff */
[----:B------:R-:W-:Y:S02]  /*4c70*/  USEL UR6, UR13, UR6, !UP2 ;  /* 0x000000060d067287 */ /* 0x000fe4000d000000 */
[----:B------:R-:W-:Y:S01]  /*4c80*/  UISETP.NE.AND UP2, UPT, UR20, URZ, UPT ;  /* 0x000000ff1400728c */ /* 0x000fe2000bf45270 */
[----:B------:R-:W-:Y:S02]  /*4c90*/  UMOV UR5, UR19 ;  /* 0x0000001300057c82 */ /* 0x000fe40008000000 */
[----:B------:R-:W-:Y:S03]  /*4ca0*/  USHF.R.U32.HI UR12, URZ, UR49, UR5 ;  /* 0x00000031ff0c7299 */ /* 0x000fe60008011605 */
[----:B------:R-:W-:Y:S02]  /*4cb0*/  UMOV UR5, UR9 ;  /* 0x0000000900057c82 */ /* 0x000fe40008000000 */
[----:B------:R-:W-:Y:S03]  /*4cc0*/  @UP1 USHF.R.U32.HI UR4, URZ, UR23, UR5 ;  /* 0x00000017ff041299 */ /* 0x000fe60008011605 */
[----:B------:R-:W-:Y:S01]  /*4cd0*/  UMOV UR5, UR11 ;  /* 0x0000000b00057c82 */ /* 0x000fe20008000000 */
[----:B------:R-:W-:Y:S02]  /*4ce0*/  UIMAD UR4, UR45, UR4, URZ ;  /* 0x000000042d0472a4 */ /* 0x000fe4000f8e02ff */
[----:B------:R-:W-:Y:S02]  /*4cf0*/  @UP1 USHF.R.U32.HI UR7, URZ, UR23, UR5 ;  /* 0x00000017ff071299 */ /* 0x000fe40008011605 */
[----:B------:R-:W-:Y:S02]  /*4d00*/  USEL UR5, UR14, UR12, !UP0 ;  /* 0x0000000c0e057287 */ /* 0x000fe4000c000000 */
[----:B------:R-:W-:Y:S02]  /*4d10*/  UIMAD.WIDE.U32 UR10, UR6, UR22, URZ ;  /* 0x00000016060a72a5 */ /* 0x000fe4000f8e00ff */
[----:B------:R-:W-:Y:S02]  /*4d20*/  UIMAD UR8, UR45, UR7, URZ ;  /* 0x000000072d0872a4 */ /* 0x000fe4000f8e02ff */
[----:B------:R-:W-:Y:S03]  /*4d30*/  UISETP.GE.AND UP0, UPT, UR6, UR4, UPT ;  /* 0x000000040600728c */ /* 0x000fe6000bf06270 */
[----:B------:R-:W-:Y:S01]  /*4d40*/  UMOV UR4, UR11 ;  /* 0x0000000b00047c82 */ /* 0x000fe20008000000 */
[----:B------:R-:W-:Y:S02]  /*4d50*/  UISETP.GE.OR UP0, UPT, UR5, UR8, UP0 ;  /* 0x000000080500728c */ /* 0x000fe40008706670 */
[----:B------:R-:W-:Y:S02]  /*4d60*/  USHF.R.U32.HI UR4, URZ, UR23, UR4 ;  /* 0x00000017ff047299 */ /* 0x000fe40008011604 */
[----:B------:R-:W-:Y:S02]  /*4d70*/  UIMAD.WIDE.U32 UR8, UR5, UR22, URZ ;  /* 0x00000016050872a5 */ /* 0x000fe4000f8e00ff */
[----:B------:R-:W-:Y:S04]  /*4d80*/  USEL UR10, UR6, UR4, !UP1 ;  /* 0x00000004060a7287 */ /* 0x000fe8000c800000 */
[----:B------:R-:W-:Y:S01]  /*4d90*/  UIADD3 UR11, UPT, UPT, -UR10, URZ, URZ ;  /* 0x000000ff0a0b7290 */ /* 0x000fe2000fffe1ff */
[----:B------:R-:W-:Y:S02]  /*4da0*/  @!UP0 UMOV UR4, UR9 ;  /* 0x0000000900048c82 */ /* 0x000fe40008000000 */
[----:B------:R-:W-:Y:S02]  /*4db0*/  @!UP0 USHF.R.U32.HI UR4, URZ, UR23, UR4 ;  /* 0x00000017ff048299 */ /* 0x000fe40008011604 */
[----:B------:R-:W-:Y:S02]  /*4dc0*/  UIMAD UR8, UR45, UR11, UR6 ;  /* 0x0000000b2d0872a4 */ /* 0x000fe4000f8e0206 */
[----:B------:R-:W-:Y:S02]  /*4dd0*/  @!UP0 USEL UR4, UR5, UR4, !UP1 ;  /* 0x0000000405048287 */ /* 0x000fe4000c800000 */
[----:B------:R-:W-:Y:S02]  /*4de0*/  UISETP.NE.AND UP1, UPT, UR24, URZ, UPT ;  /* 0x000000ff1800728c */ /* 0x000fe4000bf25270 */
[----:B------:R-:W-:Y:S02]  /*4df0*/  @!UP0 UIMAD UR7, UR7, UR8, UR4 ;  /* 0x00000008070782a4 */ /* 0x000fe4000f8e0204 */
[----:B------:R-:W-:Y:S02]  /*4e00*/  @!UP0 UIADD3 UR9, UPT, UPT, UR10, -UR4, URZ ;  /* 0x800000040a098290 */ /* 0x000fe4000fffe0ff */
[----:B------:R-:W-:Y:S02]  /*4e10*/  UIADD3 UR8, UPT, UPT, -UR6, URZ, URZ ;  /* 0x000000ff06087290 */ /* 0x000fe4000fffe1ff */
[----:B------:R-:W-:Y:S02]  /*4e20*/  UIADD3 UR4, UPT, UPT, -UR5, URZ, URZ ;  /* 0x000000ff05047290 */ /* 0x000fe4000fffe1ff */
[----:B------:R-:W-:Y:S03]  /*4e30*/  @!UP0 UIMAD UR6, UR9, UR45, UR5 ;  /* 0x0000002d090682a4 */ /* 0x000fe6000f8e0205 */
[----:B------:R-:W-:Y:S01]  /*4e40*/  @!UP0 UMOV UR5, UR7 ;  /* 0x0000000700058c82 */ /* 0x000fe20008000000 */
[----:B------:R-:W-:Y:S02]  /*4e50*/  UIMAD UR7, UR15, UR4, UR14 ;  /* 0x000000040f0772a4 */ /* 0x000fe4000f8e020e */
[----:B------:R-:W-:Y:S02]  /*4e60*/  UIMAD UR4, UR50, UR8, UR13 ;  /* 0x00000008320472a4 */ /* 0x000fe4000f8e020d */
[----:B------:R-:W-:Y:S02]  /*4e70*/  UIMAD UR14, UR5, UR15, UR7 ;  /* 0x0000000f050e72a4 */ /* 0x000fe4000f8e0207 */
[----:B------:R-:W-:Y:S11]  /*4e80*/  UIMAD UR13, UR6, UR50, UR4 ;  /* 0x00000032060d72a4 */ /* 0x000ff6000f8e0204 */
[----:B------:R-:W-:Y:S01]  /*4e90*/  @!UPT UIADD3 URZ, UPT, UPT, URZ, URZ, URZ ;  /* 0x000000fffffff290 */ /* 0x000fe2000fffe0ff */
.L_x_91:
[----:B------:R-:W3:Y:S01]  /*4ea0*/  @!UP4 LDCU.128 UR8, c[0x0][0xb10] ;  /* 0x00016200ff08c7ac */ /* 0x000ee20008000c00 */
[----:B------:R-:W-:Y:S02]  /*4eb0*/  ISETP.NE.U32.AND P0, PT, RZ, UR38, PT ;  /* 0x00000026ff007c0c */ /* 0x000fe4000bf05070 */
[----:B------:R-:W-:Y:S02]  /*4ec0*/  SHF.L.U32 R4, R11, 0x1f, RZ ;  /* 0x0000001f0b047819 */ /* 0x000fe400000006ff */
[----:B------:R-:W-:Y:S01]  /*4ed0*/  ISETP.NE.AND.EX P0, PT, RZ, UR39, PT, P0 ;  /* 0x00000027ff007c0c */ /* 0x000fe2000bf05300 */
[----:B------:R-:W4:Y:S01]  /*4ee0*/  @!UP4 LDCU UR5, c[0x0][0xb0c] ;  /* 0x00016180ff05c7ac */ /* 0x000f220008000800 */
[----:B------:R-:W-:Y:S02]  /*4ef0*/  USHF.L.U32 UR42, UR31, 0x8, URZ ;  /* 0x000000081f2a7899 */ /* 0x000fe400080006ff */
[----:B------:R-:W-:Y:S02]  /*4f00*/  USHF.L.U32 UR43, UR30, 0x6, URZ ;  /* 0x000000061e2b7899 */ /* 0x000fe400080006ff */
[----:B---3--:R-:W-:Y:S07]  /*4f10*/  UIMAD.WIDE.U32 UR6, UR14, UR8, URZ ;  /* 0x000000080e0672a5 */ /* 0x008fee000f8e00ff */
[----:B------:R-:W-:Y:S01]  /*4f20*/  @!UP4 UMOV UR4, UR7 ;  /* 0x000000070004cc82 */ /* 0x000fe20008000000 */
[----:B----4-:R-:W-:Y:S02]  /*4f30*/  @!UP4 UISETP.NE.AND UP0, UPT, UR5, 0x1, UPT ;  /* 0x000000010500c88c */ /* 0x010fe4000bf05270 */
[----:B------:R-:W-:Y:S02]  /*4f40*/  @!UP4 USHF.R.U32.HI UR4, URZ, UR9, UR4 ;  /* 0x00000009ff04c299 */ /* 0x000fe40008011604 */
[----:B------:R-:W-:Y:S02]  /*4f50*/  UIMAD.WIDE.U32 UR6, UR13, UR11, URZ ;  /* 0x0000000b0d0672a5 */ /* 0x000fe4000f8e00ff */
[----:B------:R-:W-:Y:S02]  /*4f60*/  @!UP4 USEL UR8, UR14, UR4, !UP0 ;  /* 0x000000040e08c287 */ /* 0x000fe4000c000000 */
[----:B------:R-:W-:Y:S03]  /*4f70*/  @!UP4 UISETP.NE.AND UP0, UPT, UR10, 0x1, UPT ;  /* 0x000000010a00c88c */ /* 0x000fe6000bf05270 */
[----:B------:R-:W-:Y:S02]  /*4f80*/  @!UP4 UMOV UR6, UR7 ;  /* 0x000000070006cc82 */ /* 0x000fe40008000000 */
[----:B------:R-:W3:Y:S02]  /*4f90*/  @!UP4 LDCU UR4, c[0x0][0xb20] ;  /* 0x00016400ff04c7ac */ /* 0x000ee40008000800 */
[----:B---3--:R-:W-:Y:S04]  /*4fa0*/  @!UP4 USHF.R.U32.HI UR6, URZ, UR4, UR6 ;  /* 0x00000004ff06c299 */ /* 0x008fe80008011606 */
[----:B------:R-:W-:Y:S04]  /*4fb0*/  @!UP4 USEL UR6, UR13, UR6, !UP0 ;  /* 0x000000060d06c287 */ /* 0x000fe8000c000000 */
[----:B------:R-:W-:Y:S02]  /*4fc0*/  @!UP4 UIADD3 UR4, UPT, UPT, -UR8, UR6, URZ ;  /* 0x000000060804c290 */ /* 0x000fe4000fffe1ff */
[----:B------:R-:W-:Y:S02]  /*4fd0*/  @!UP4 UIADD3 UR6, UPT, UPT, UR8, -UR6, URZ ;  /* 0x800000060806c290 */ /* 0x000fe4000fffe0ff */
[----:B------:R-:W-:Y:S02]  /*4fe0*/  @!UP4 UIMAD UR14, UR4, UR5, UR14 ;  /* 0x00000005040ec2a4 */ /* 0x000fe4000f8e020e */
[----:B------:R-:W-:Y:S01]  /*4ff0*/  @!UP4 UIMAD UR13, UR6, UR10, UR13 ;  /* 0x0000000a060dc2a4 */ /* 0x000fe2000f8e020d */
[----:B------:R-:W-:Y:S11]  /*5000*/  BRA.U UP3, `(.L_x_92) ;  /* 0x0000000103107547 */ /* 0x000ff6000b800000 */
[----:B------:R-:W-:Y:S04]  /*5010*/  MOV R2, UR55 ;  /* 0x0000003700027c02 */ /* 0x000fe80008000f00 */
[----:B------:R-:W-:Y:S04]  /*5020*/  SHF.L.U32 R2, R2, 0x1f, RZ ;  /* 0x0000001f02027819 */ /* 0x000fe800000006ff */
[----:B------:R-:W3:Y:S02]  /*5030*/  SYNCS.PHASECHK.TRANS64.TRYWAIT P1, [UR21+0xc8], R2 ;  /* 0x0000c802ff0075a7 */ /* 0x000ee40008021115 */
[----:B---3--:R-:W-:Y:S05]  /*5040*/  @!P1 BRA `(.L_x_93) ;  /* 0x0000005c00289947 */ /* 0x008fea0003800000 */
.L_x_92:
[----:B------:R-:W-:Y:S05]  /*5050*/  BRA.U !UP5, `(.L_x_94) ;  /* 0x000000010d387547 */ /* 0x000fea000b800000 */
[----:B------:R-:W-:Y:S01]  /*5060*/  UPLOP3.LUT UP1, UPT, UPT, UPT, UP6, 0x80, 0x8 ;  /* 0x000000000008789c */ /* 0x000fe20003f2f060 */
[----:B--2---:R-:W-:Y:S01]  /*5070*/  HFMA2 R0, -RZ, RZ, 0, 5.9604644775390625e-08 ;  /* 0x00000001ff007431 */ /* 0x004fe200000001ff */
[----:B------:R-:W2:Y:S01]  /*5080*/  LDCU.64 UR8, c[0x0][0x358] ;  /* 0x00006b00ff0877ac */ /* 0x000ea20008000a00 */
[----:B------:R-:W-:Y:S03]  /*5090*/  IMAD.MOV.U32 R76, RZ, RZ, 0x1 ;  /* 0x00000001ff4c7424 */ /* 0x000fe600078e00ff */
[----:B------:R-:W-:Y:S05]  /*50a0*/  PLOP3.LUT P1, PT, PT, PT, UP1, 0x80, 0x8 ;  /* 0x000000000008781c */ /* 0x000fea0003f2f018 */
[----:B------:R-:W3:Y:S01]  /*50b0*/  @UP1 LDCU.64 UR4, c[0x0][0x888] ;  /* 0x00011100ff0417ac */ /* 0x000ee20008000a00 */
[----:B------:R-:W-:Y:S07]  /*50c0*/  @UP1 UIMAD UR6, UR36, UR38, URZ ;  /* 0x00000026240612a4 */ /* 0x000fee000f8e02ff */
[----:B------:R-:W-:Y:S01]  /*50d0*/  @!P1 PRMT R76, R0, 0x7610, R76 ;  /* 0x00007610004c9816 */ /* 0x000fe2000000004c */
[----:B---3--:R-:W-:Y:S06]  /*50e0*/  @UP1 UIMAD.WIDE UR4, UR6, 0x4, UR4 ;  /* 0x00000004060418a5 */ /* 0x008fec000f8e0204 */
[----:B-----5:R-:W-:Y:S01]  /*50f0*/  IMAD.U32 R40, RZ, RZ, UR4 ;  /* 0x00000004ff287e24 */ /* 0x020fe2000f8e00ff */
[----:B------:R-:W-:Y:S04]  /*5100*/  MOV R41, UR5 ;  /* 0x0000000500297c02 */ /* 0x000fe80008000f00 */
[----:B------:R-:W3:Y:S01]  /*5110*/  @!UP1 LDCU UR4, c[0x0][0x880] ;  /* 0x00011000ff0497ac */ /* 0x000ee20008000800 */
[----:B--2---:R4:W5:Y:S02]  /*5120*/  @P1 LDG.E R40, desc[UR8][R40.64] ;  /* 0x0000000828281981 */ /* 0x004964000c1e1900 */
[----:B---34-:R-:W-:Y:S07]  /*5130*/  @!P1 IMAD.U32 R40, RZ, RZ, UR4 ;  /* 0x00000004ff289e24 */ /* 0x018fee000f8e00ff */
.L_x_94:
[----:B-----5:R-:W-:Y:S01]  /*5140*/  @!P0 ISETP.EQ.AND P2, PT, R40, RZ, PT ;  /* 0x000000ff2800820c */ /* 0x020fe20003f42270 */
[----:B------:R-:W-:Y:S01]  /*5150*/  @!UPT UIADD3 URZ, UPT, UPT, URZ, URZ, URZ ;  /* 0x000000fffffff290 */ /* 0x000fe2000fffe0ff */
[----:B------:R-:W-:Y:S11]  /*5160*/  @!P0 BRA `(.L_x_95) ;  /* 0x0000000000148947 */ /* 0x000ff60003800000 */
[----:B------:R-:W-:Y:S02]  /*5170*/  LOP3.LUT P0, RZ, R76, 0xff, RZ, 0xc0, !PT ;  /* 0x000000ff4cff7812 */ /* 0x000fe4000780c0ff */
[----:B------:R-:W-:Y:S04]  /*5180*/  PLOP3.LUT P2, PT, PT, PT, UP1, 0x80, 0x8 ;  /* 0x000000000008781c */ /* 0x000fe80003f4f018 */
[----:B------:R-:W-:Y:S07]  /*5190*/  PLOP3.LUT P2, PT, P2, PT, PT, 0x8, 0x80 ;  /* 0x000000000080781c */ /* 0x000fee000174e170 */
[----:B------:R-:W-:Y:S11]  /*51a0*/  @P0 ISETP.EQ.AND P2, PT, R40, RZ, PT ;  /* 0x000000ff2800020c */ /* 0x000ff60003f42270 */
[----:B------:R-:W-:Y:S02]  /*51b0*/  @!UPT UIADD3 URZ, UPT, UPT, URZ, URZ, URZ ;  /* 0x000000fffffff290 */ /* 0x000fe4000fffe0ff */
.L_x_95:
[----:B------:R-:W3:Y:S01]  /*51c0*/  SYNCS.PHASECHK.TRANS64.TRYWAIT P0, [UR21+0xa0], R4 ;  /* 0x0000a004ff0075a7 */ /* 0x000ee20008001115 */
[----:B------:R-:W-:Y:S04]  /*51d0*/  ELECT P1, URZ, PT ;  /* 0x0000000000ff782f */ /* 0x000fe80003820000 */
[----:B------:R-:W-:Y:S01]  /*51e0*/  PLOP3.LUT P1, PT, P2, P1, PT, 0xf2, 0x2f ;  /* 0x00000000002f781c */ /* 0x000fe20001723e72 */
[----:B------:R-:W-:Y:S01]  /*51f0*/  @!UPT UIADD3 URZ, UPT, UPT, URZ, URZ, URZ ;  /* 0x000000fffffff290 */ /* 0x000fe2000fffe0ff */
[----:B---3--:R-:W-:Y:S11]  /*5200*/  @!P0 BRA `(.L_x_96) ;  /* 0x0000005800d08947 */ /* 0x008ff60003800000 */
.L_x_188:
[----:B--2---:R-:W-:Y:S01]  /*5210*/  @!P1 IADD3 R2, P0, PT, R12, 0x580, RZ ;  /* 0x000005800c029810 */ /* 0x004fe20007f1e0ff */
[----:B------:R-:W-:Y:S01]  /*5220*/  VOTEU.ALL UP0, P1 ;  /* 0x0000000000ff7886 */ /* 0x000fe20000800000 */
[----:B------:R-:W-:Y:S01]  /*5230*/  UMOV UR6, 0x0 ;  /* 0x0000000000067882 */ /* 0x000fe20000000000 */
[----:B------:R-:W-:Y:S01]  /*5240*/  UMOV UR7, 0x10000000 ;  /* 0x1000000000077882 */ /* 0x000fe20000000000 */
[----:B------:R-:W-:Y:S01]  /*5250*/  @!P1 R2UR UR5, R2 ;  /* 0x00000000020592ca */ /* 0x000fe200000e0000 */
[----:B------:R-:W-:Y:S01]  /*5260*/  @!P1 IMAD.X R0, RZ, RZ, R13, P0 ;  /* 0x000000ffff009224 */ /* 0x000fe200000e060d */
[----:B------:R-:W-:Y:S02]  /*5270*/  @!UP0 UIADD3 UR40, UPT, UPT, UR21, 0x200, URZ ;  /* 0x0000020015288890 */ /* 0x000fe4000fffe0ff */
[----:B------:R-:W-:Y:S02]  /*5280*/  @!UP0 UIADD3 UR10, UPT, UPT, UR42, 0x80, URZ ;  /* 0x000000802a0a8890 */ /* 0x000fe4000fffe0ff */
[----:B------:R-:W-:Y:S01]  /*5290*/  @!P1 R2UR UR4, R0 ;  /* 0x00000000000492ca */ /* 0x000fe200000e0000 */
[----:B------:R-:W-:Y:S01]  /*52a0*/  @!UP0 UIADD3 UR8, UPT, UPT, UR21, 0xa00, URZ ;  /* 0x00000a0015088890 */ /* 0x000fe2000fffe0ff */
[----:B------:R-:W-:Y:S01]  /*52b0*/  @!P1 IMAD.MOV.U32 R0, RZ, RZ, 0x1000 ;  /* 0x00001000ff009424 */ /* 0x000fe200078e00ff */
[----:B------:R-:W-:Y:S01]  /*52c0*/  VOTEU.ALL UP0, P1 ;  /* 0x0000000000ff7886 */ /* 0x000fe20000800000 */
[----:B------:R-:W-:Y:S01]  /*52d0*/  UMOV UR44, UR36 ;  /* 0x00000024002c7c82 */ /* 0x000fe20008000000 */
[----:B------:R-:W-:Y:S01]  /*52e0*/  UMOV UR9, UR41 ;  /* 0x0000002900097c82 */ /* 0x000fe20008000000 */
[----:B------:R-:W-:Y:S01]  /*52f0*/  UMOV UR11, UR43 ;  /* 0x0000002b000b7c82 */ /* 0x000fe20008000000 */
[----:B------:R-:W-:Y:S01]  /*5300*/  IMAD.U32 R6, RZ, RZ, UR5 ;  /* 0x00000005ff067e24 */ /* 0x000fe2000f8e00ff */
[----:B------:R-:W-:Y:S05]  /*5310*/  UMOV UR12, UR36 ;  /* 0x00000024000c7c82 */ /* 0x000fea0008000000 */
[----:B------:R-:W-:Y:S01]  /*5320*/  IMAD.U32 R7, RZ, RZ, UR4 ;  /* 0x00000004ff077e24 */ /* 0x000fe2000f8e00ff */
[----:B------:R-:W-:Y:S04]  /*5330*/  @!P1 R2UR UR4, R6 ;  /* 0x00000000060492ca */ /* 0x000fe800000e0000 */
[----:B------:R-:W-:Y:S11]  /*5340*/  @!P1 R2UR UR5, R7 ;  /* 0x00000000070592ca */ /* 0x000ff600000e0000 */
[----:B------:R-:W-:Y:S02]  /*5350*/  @!UPT UIADD3 URZ, UPT, UPT, URZ, URZ, URZ ;  /* 0x000000fffffff290 */ /* 0x000fe4000fffe0ff */
[----:B------:R-:W-:Y:S01]  /*5360*/  @!UP0 UTMALDG.3D [UR40], [UR4], desc[UR6] ;  /* 0x00000628040085b4 */ /* 0x000fe20008011000 */
[----:B------:R-:W-:Y:S05]  /*5370*/  VOTEU.ALL UP0, P1 ;  /* 0x0000000000ff7886 */ /* 0x000fea0000800000 */
[----:B------:R2:W-:Y:S01]  /*5380*/  @!UP0 UTMALDG.3D [UR8], [UR4], desc[UR6] ;  /* 0x00000608040085b4 */ /* 0x0005e20008011000 */
[----:B------:R3:W-:Y:S01]  /*5390*/  @!P1 SYNCS.ARRIVE.TRANS64.RED.A0TR RZ, [UR21+0x80], R0 ;  /* 0x00008000ffff99a7 */ /* 0x0007e20008300415 */
[----:B--2---:R-:W-:Y:S09]  /*53a0*/  UPRMT UR4, UR46, 0x654, UR41 ;  /* 0x000006542e047896 */ /* 0x004ff20008000029 */
[----:B------:R-:W-:Y:S01]  /*53b0*/  SYNCS.ARRIVE.TRANS64.RED.A1T0 RZ, [UR4], RZ ;  /* 0x000000ffffff79a7 */ /* 0x000fe20008100404 */
[----:B------:R-:W2:Y:S02]  /*53c0*/  SYNCS.PHASECHK.TRANS64.TRYWAIT P0, [UR21+0xa8], R4 ;  /* 0x0000a804ff0075a7 */ /* 0x000ea40008001115 */
[----:B--23--:R-:W-:Y:S05]  /*53d0*/  @!P0 BRA `(.L_x_97) ;  /* 0x0000005800748947 */ /* 0x00cfea0003800000 */
.L_x_190:
[----:B------:R-:W-:Y:S01]  /*53e0*/  @!P1 IADD3 R2, P0, PT, R12, 0x580, RZ ;  /* 0x000005800c029810 */ /* 0x000fe20007f1e0ff */
[----:B------:R-:W-:Y:S01]  /*53f0*/  VOTEU.ALL UP0, P1 ;  /* 0x0000000000ff7886 */ /* 0x000fe20000800000 */
[----:B------:R-:W-:Y:S01]  /*5400*/  UMOV UR6, 0x0 ;  /* 0x0000000000067882 */ /* 0x000fe20000000000 */
[----:B------:R-:W-:Y:S01]  /*5410*/  UMOV UR7, 0x10000000 ;  /* 0x1000000000077882 */ /* 0x000fe20000000000 */
[----:B------:R-:W-:Y:S01]  /*5420*/  @!P1 R2UR UR5, R2 ;  /* 0x00000000020592ca */ /* 0x000fe200000e0000 */
[----:B--2---:R-:W-:Y:S01]  /*5430*/  @!P1 IMAD.X R0, RZ, RZ, R13, P0 ;  /* 0x000000ffff009224 */ /* 0x004fe200000e060d */
[----:B------:R-:W-:Y:S02]  /*5440*/  @!UP0 UIADD3 UR34, UPT, UPT, UR42, 0x20, URZ ;  /* 0x000000202a228890 */ /* 0x000fe4000fffe0ff */
[----:B------:R-:W-:Y:S02]  /*5450*/  @!UP0 UIADD3 UR32, UPT, UPT, UR21, 0x1200, URZ ;  /* 0x0000120015208890 */ /* 0x000fe4000fffe0ff */
[----:B------:R-:W-:Y:S01]  /*5460*/  @!P1 R2UR UR4, R0 ;  /* 0x00000000000492ca */ /* 0x000fe200000e0000 */
[----:B------:R-:W-:Y:S01]  /*5470*/  @!UP0 UIADD3 UR10, UPT, UPT, UR42, 0xa0, URZ ;  /* 0x000000a02a0a8890 */ /* 0x000fe2000fffe0ff */
[----:B------:R-:W-:Y:S01]  /*5480*/  @!P1 IMAD.MOV.U32 R0, RZ, RZ, 0x1000 ;  /* 0x00001000ff009424 */ /* 0x000fe200078e00ff */
[----:B------:R-:W-:Y:S01]  /*5490*/  @!UP0 UIADD3 UR8, UPT, UPT, UR21, 0x1a00, URZ ;  /* 0x00001a0015088890 */ /* 0x000fe2000fffe0ff */
[----:B------:R-:W-:Y:S01]  /*54a0*/  VOTEU.ALL UP0, P1 ;  /* 0x0000000000ff7886 */ /* 0x000fe20000800000 */
[----:B------:R-:W-:Y:S02]  /*54b0*/  UMOV UR35, UR43 ;  /* 0x0000002b00237c82 */ /* 0x000fe40008000000 */
[----:B------:R-:W-:Y:S01]  /*54c0*/  IMAD.U32 R6, RZ, RZ, UR5 ;  /* 0x00000005ff067e24 */ /* 0x000fe2000f8e00ff */
[----:B------:R-:W-:Y:S01]  /*54d0*/  UMOV UR9, UR33 ;  /* 0x0000002100097c82 */ /* 0x000fe20008000000 */
[----:B------:R-:W-:Y:S01]  /*54e0*/  UMOV UR11, UR43 ;  /* 0x0000002b000b7c82 */ /* 0x000fe20008000000 */
[----:B------:R-:W-:Y:S03]  /*54f0*/  UMOV UR12, UR36 ;  /* 0x00000024000c7c82 */ /* 0x000fe60008000000 */
        /* <DEDUP_REMOVED lines=12> */
.L_x_192:
[----:B------:R-:W-:Y:S01]  /*55c0*/  @!P1 IADD3 R2, P0, PT, R12, 0x580, RZ ;  /* 0x000005800c029810 */ /* 0x000fe20007f1e0ff */
[----:B------:R-:W-:Y:S01]  /*55d0*/  VOTEU.ALL UP0, P1 ;  /* 0x0000000000ff7886 */ /* 0x000fe20000800000 */
[----:B------:R-:W-:Y:S01]  /*55e0*/  UMOV UR6, 0x0 ;  /* 0x0000000000067882 */ /* 0x000fe20000000000 */
[----:B------:R-:W-:Y:S01]  /*55f0*/  UMOV UR7, 0x10000000 ;  /* 0x1000000000077882 */ /* 0x000fe20000000000 */
[----:B------:R-:W-:Y:S01]  /*5600*/  @!P1 R2UR UR5, R2 ;  /* 0x00000000020592ca */ /* 0x000fe200000e0000 */
[----:B--2---:R-:W-:Y:S01]  /*5610*/  @!P1 IMAD.X R0, RZ, RZ, R13, P0 ;  /* 0x000000ffff009224 */ /* 0x004fe200000e060d */
[----:B------:R-:W-:Y:S01]  /*5620*/  @!UP0 UIADD3 UR26, UPT, UPT, UR42, 0x40, URZ ;  /* 0x000000402a1a8890 */ /* 0x000fe2000fffe0ff */
[----:B------:R-:W-:Y:S01]  /*5630*/  VIADD R10, R10, 0x1 ;  /* 0x000000010a0a7836 */ /* 0x000fe20000000000 */
        /* <DEDUP_REMOVED lines=10> */
[----:B------:R-:W-:Y:S01]  /*56e0*/  UMOV UR11, UR43 ;  /* 0x0000002b000b7c82 */ /* 0x000fe20008000000 */
[----:B------:R-:W-:Y:S02]  /*56f0*/  UMOV UR12, UR36 ;  /* 0x00000024000c7c82 */ /* 0x000fe40008000000 */
        /* <DEDUP_REMOVED lines=12> */
.L_x_194:
[----:B------:R-:W-:Y:S01]  /*57c0*/  UIADD3 UR30, UPT, UPT, UR14, UR63, URZ ;  /* 0x0000003f0e1e7290 */ /* 0x000fe2000fffe0ff */
[----:B------:R-:W-:Y:S01]  /*57d0*/  @!P1 IADD3 R2, P0, PT, R12, 0x580, RZ ;  /* 0x000005800c029810 */ /* 0x000fe20007f1e0ff */
[----:B------:R-:W-:Y:S01]  /*57e0*/  UPLOP3.LUT UP3, UPT, UPT, UPT, UPT, 0x80, 0x8 ;  /* 0x000000000008789c */ /* 0x000fe20003f6f070 */
[----:B------:R-:W-:Y:S01]  /*57f0*/  R2UR UR24, R78 ;  /* 0x000000004e1872ca */ /* 0x000fe200000e0000 */
[----:B------:R-:W-:Y:S01]  /*5800*/  VOTEU.ALL UP0, P1 ;  /* 0x0000000000ff7886 */ /* 0x000fe20000800000 */
[----:B------:R-:W-:Y:S01]  /*5810*/  @!P1 R2UR UR5, R2 ;  /* 0x00000000020592ca */ /* 0x000fe200000e0000 */
[----:B--2---:R-:W-:Y:S01]  /*5820*/  @!P1 IMAD.X R0, RZ, RZ, R13, P0 ;  /* 0x000000ffff009224 */ /* 0x004fe200000e060d */
[----:B------:R-:W-:Y:S01]  /*5830*/  UMOV UR6, 0x0 ;  /* 0x0000000000067882 */ /* 0x000fe20000000000 */
[----:B------:R-:W-:Y:S01]  /*5840*/  UMOV UR7, 0x10000000 ;  /* 0x1000000000077882 */ /* 0x000fe20000000000 */
[----:B------:R-:W-:Y:S01]  /*5850*/  @!UP0 UIADD3 UR18, UPT, UPT, UR42, 0x60, URZ ;  /* 0x000000602a128890 */ /* 0x000fe2000fffe0ff */
[----:B------:R-:W-:Y:S01]  /*5860*/  ISETP.NE.AND P0, PT, R10, 0x2, PT ;  /* 0x000000020a00780c */ /* 0x000fe20003f05270 */
[----:B------:R-:W-:Y:S01]  /*5870*/  @!UP0 UIADD3 UR16, UPT, UPT, UR21, 0x3200, URZ ;  /* 0x0000320015108890 */ /* 0x000fe2000fffe0ff */
[----:B------:R-:W-:Y:S01]  /*5880*/  @!P1 R2UR UR4, R0 ;  /* 0x00000000000492ca */ /* 0x000fe200000e0000 */
[----:B------:R-:W-:Y:S01]  /*5890*/  @!UP0 UIADD3 UR17, UPT, UPT, UR21, 0x98, URZ ;  /* 0x0000009815118890 */ /* 0x000fe2000fffe0ff */
[----:B------:R-:W-:Y:S01]  /*58a0*/  SEL R0, RZ, 0x1, P0 ;  /* 0x00000001ff007807 */ /* 0x000fe20000000000 */
[----:B------:R-:W-:Y:S01]  /*58b0*/  @!UP0 UIADD3 UR10, UPT, UPT, UR42, 0xe0, URZ ;  /* 0x000000e02a0a8890 */ /* 0x000fe2000fffe0ff */
[----:B------:R-:W-:Y:S01]  /*58c0*/  LOP3.LUT R11, R11, 0x1, RZ, 0x3c, !PT ;  /* 0x000000010b0b7812 */ /* 0x000fe200078e3cff */
[----:B------:R-:W-:Y:S01]  /*58d0*/  @!UP0 UIADD3 UR8, UPT, UPT, UR21, 0x3a00, URZ ;  /* 0x00003a0015088890 */ /* 0x000fe2000fffe0ff */
[----:B------:R-:W-:Y:S01]  /*58e0*/  IMAD.U32 R4, RZ, RZ, UR5 ;  /* 0x00000005ff047e24 */ /* 0x000fe2000f8e00ff */
[----:B------:R-:W-:Y:S01]  /*58f0*/  VOTEU.ALL UP0, P1 ;  /* 0x0000000000ff7886 */ /* 0x000fe20000800000 */
[----:B------:R-:W-:Y:S01]  /*5900*/  UMOV UR19, UR43 ;  /* 0x0000002b00137c82 */ /* 0x000fe20008000000 */
[----:B------:R-:W-:Y:S01]  /*5910*/  UMOV UR20, UR36 ;  /* 0x0000002400147c82 */ /* 0x000fe20008000000 */
[----:B------:R-:W-:Y:S01]  /*5920*/  UMOV UR11, UR43 ;  /* 0x0000002b000b7c82 */ /* 0x000fe20008000000 */
[----:B------:R-:W-:Y:S01]  /*5930*/  UMOV UR12, UR36 ;  /* 0x00000024000c7c82 */ /* 0x000fe20008000000 */
[----:B------:R-:W-:Y:S01]  /*5940*/  UMOV UR9, UR17 ;  /* 0x0000001100097c82 */ /* 0x000fe20008000000 */
[----:B------:R-:W-:Y:S01]  /*5950*/  IMAD.U32 R5, RZ, RZ, UR4 ;  /* 0x00000004ff057e24 */ /* 0x000fe2000f8e00ff */
[----:B------:R-:W-:Y:S01]  /*5960*/  @!P1 R2UR UR4, R4 ;  /* 0x00000000040492ca */ /* 0x000fe200000e0000 */
[----:B------:R-:W-:Y:S01]  /*5970*/  UIADD3 UR31, UPT, UPT, UR13, UR24, URZ ;  /* 0x000000180d1f7290 */ /* 0x000fe2000fffe0ff */
[----:B------:R-:W-:Y:S01]  /*5980*/  LOP3.LUT R9, R9, R0, RZ, 0x3c, !PT ;  /* 0x0000000009097212 */ /* 0x000fe200078e3cff */
[----:B------:R-:W-:Y:S01]  /*5990*/  UMOV UR36, UR29 ;  /* 0x0000001d00247c82 */ /* 0x000fe20008000000 */
[----:B------:R-:W-:Y:S02]  /*59a0*/  @!P1 R2UR UR5, R5 ;  /* 0x00000000050592ca */ /* 0x000fe400000e0000 */
[----:B------:R-:W-:Y:S11]  /*59b0*/  SEL R10, R10, RZ, P0 ;  /* 0x000000ff0a0a7207 */ /* 0x000ff60000000000 */
[----:B------:R2:W-:Y:S01]  /*59c0*/  @!UP0 UTMALDG.3D [UR16], [UR4], desc[UR6] ;  /* 0x00000610040085b4 */ /* 0x0005e20008011000 */
[----:B------:R-:W-:Y:S05]  /*59d0*/  VOTEU.ALL UP0, P1 ;  /* 0x0000000000ff7886 */ /* 0x000fea0000800000 */
[----:B------:R2:W-:Y:S01]  /*59e0*/  @!UP0 UTMALDG.3D [UR8], [UR4], desc[UR6] ;  /* 0x00000608040085b4 */ /* 0x0005e20008011000 */
[----:B------:R2:W-:Y:S01]  /*59f0*/  @!P1 SYNCS.ARRIVE.TRANS64.RED.A0TR RZ, [UR21+0x98], R3 ;  /* 0x00009803ffff99a7 */ /* 0x0005e20008300415 */
[----:B------:R-:W-:Y:S01]  /*5a00*/  SYNCS.ARRIVE.TRANS64.RED.A1T0 RZ, [UR52], RZ ;  /* 0x000000ffffff79a7 */ /* 0x000fe20008100434 */
[----:B------:R-:W-:Y:S05]  /*5a10*/  BRA.U UP2, `(.L_x_100) ;  /* 0xffffffed02e47547 */ /* 0x000fea000b83ffff */
[----:B------:R-:W-:-:S04]  /*5a20*/  SHF.L.U32 R2, R11, 0x1f, RZ ;  /* 0x0000001f0b027819 */ /* 0x000fc800000006ff */
[----:B------:R-:W3:Y:S02]  /*5a30*/  SYNCS.PHASECHK.TRANS64.TRYWAIT P0, [UR21+0xa0], R2 ;  /* 0x0000a002ff0075a7 */ /* 0x000ee40008001115 */
[----:B---3--:R-:W-:Y:S05]  /*5a40*/  @!P0 BRA `(.L_x_101) ;  /* 0x0000005400208947 */ /* 0x008fea0003800000 */
.L_x_196:
[----:B------:R-:W4:Y:S02]  /*5a50*/  SYNCS.PHASECHK.TRANS64.TRYWAIT P0, [UR21+0xa8], R2 ;  /* 0x0000a802ff0075a7 */ /* 0x000f240008001115 */
[----:B----4-:R-:W-:Y:S05]  /*5a60*/  @!P0 BRA `(.L_x_102) ;  /* 0x0000005400308947 */ /* 0x010fea0003800000 */
.L_x_198:
[----:B------:R-:W4:Y:S02]  /*5a70*/  SYNCS.PHASECHK.TRANS64.TRYWAIT P0, [UR21+0xb0], R2 ;  /* 0x0000b002ff0075a7 */ /* 0x000f240008001115 */
[----:B----4-:R-:W-:Y:S05]  /*5a80*/  @!P0 BRA `(.L_x_103) ;  /* 0x0000005400408947 */ /* 0x010fea0003800000 */
.L_x_200:
[----:B---3--:R-:W-:-:S07]  /*5a90*/  MOV R0, UR21 ;  /* 0x0000001500007c02 */ /* 0x008fce0008000f00 */
.L_x_104:
[----:B---3--:R-:W-:-:S04]  /*5aa0*/  SHF.L.U32 R2, R11, 0x1f, RZ ;  /* 0x0000001f0b027819 */ /* 0x008fc800000006ff */
[----:B------:R3:W4:Y:S03]  /*5ab0*/  SYNCS.PHASECHK.TRANS64.TRYWAIT P0, [R0+URZ+0xb8], R2 ;  /* 0x0000b802000075a7 */ /* 0x00072600080011ff */
[----:B----4-:R-:W-:Y:S05]  /*5ac0*/  @!P0 NANOSLEEP.SYNCS 0x989680 ;  /* 0x009896800000895d */ /* 0x010fea0003900000 */
[----:B------:R-:W4:Y:S02]  /*5ad0*/  @!P0 SYNCS.PHASECHK.TRANS64 P0, [R0+URZ+0xb8], R2 ;  /* 0x0000b802000085a7 */ /* 0x000f2400080010ff */
[----:B-12-4-:R-:W-:Y:S05]  /*5ae0*/  @P0 EXIT ;  /* 0x000000000000094d */ /* 0x016fea0003800000 */
[----:B------:R-:W-:Y:S05]  /*5af0*/  BRA `(.L_x_104) ;  /* 0xfffffffc00e87947 */ /* 0x000fea000383ffff */
.L_x_89:
[----:B------:R-:W-:-:S06]  /*5b00*/  UISETP.GE.AND UP0, UPT, UR20, 0x4, UPT ;  /* 0x000000041400788c */ /* 0x000fcc000bf06270 */
[----:B------:R-:W-:-:S13]  /*5b10*/  PLOP3.LUT P0, PT, PT, PT, UP0, 0x80, 0x8 ;  /* 0x000000000008781c */ /* 0x000fda0003f0f008 */
[----:B-1----:R-:W-:Y:S05]  /*5b20*/  @!P0 EXIT ;  /* 0x000000000000894d */ /* 0x002fea0003800000 */
[----:B------:R-:W-:Y:S01]  /*5b30*/  BAR.SYNC.DEFER_BLOCKING 0x6, 0xa0 ;  /* 0x0182800000007b1d */ /* 0x000fe20000010000 */
[----:B------:R-:W-:Y:S01]  /*5b40*/  IMAD.SHL.U32 R75, R87, 0x20, RZ ;  /* 0x00000020574b7824 */ /* 0x000fe200078e00ff */
[----:B------:R-:W-:Y:S01]  /*5b50*/  CS2R R84, SRZ ;  /* 0x0000000000547805 */ /* 0x000fe2000001ff00 */
[----:B------:R-:W-:Y:S01]  /*5b60*/  IMAD.SHL.U32 R5, R77, 0x200000, RZ ;  /* 0x002000004d057824 */ /* 0x000fe200078e00ff */
[----:B------:R-:W-:Y:S01]  /*5b70*/  CS2R R82, SRZ ;  /* 0x0000000000527805 */ /* 0x000fe2000001ff00 */
[C---:B------:R-:W-:Y:S01]  /*5b80*/  IMAD.U32 R37, R87.reuse, 0x10000, RZ ;  /* 0x0001000057257824 */ /* 0x040fe200078e00ff */
[----:B------:R-:W-:Y:S02]  /*5b90*/  UMOV UR43, 0x400 ;  /* 0x00000400002b7882 */ /* 0x000fe40000000000 */
[----:B------:R-:W1:Y:S01]  /*5ba0*/  LDC.64 R72, c[0x0][0x8b0] ;  /* 0x00022c00ff487b82 */ /* 0x000e620000000a00 */
[----:B------:R-:W-:Y:S01]  /*5bb0*/  ULEA UR43, UR46, UR43, 0x18 ;  /* 0x0000002b2e2b7291 */ /* 0x000fe2000f8ec0ff */
[----:B------:R-:W-:Y:S01]  /*5bc0*/  IMAD.SHL.U32 R4, R87, 0x4, RZ ;  /* 0x0000000457047824 */ /* 0x000fe200078e00ff */
[----:B------:R-:W-:Y:S01]  /*5bd0*/  LOP3.LUT R7, R75, 0x80, RZ, 0xc0, !PT ;  /* 0x000000804b077812 */ /* 0x000fe200078ec0ff */
[----:B------:R-:W-:Y:S01]  /*5be0*/  IMAD.SHL.U32 R6, R77, 0x400, RZ ;  /* 0x000004004d067824 */ /* 0x000fe200078e00ff */
[----:B------:R-:W-:Y:S01]  /*5bf0*/  LOP3.LUT R74, R75, 0xb60, RZ, 0xc0, !PT ;  /* 0x00000b604b4a7812 */ /* 0x000fe200078ec0ff */
[----:B------:R-:W-:Y:S01]  /*5c00*/  UIADD3 UR4, UPT, UPT, UR43, 0x4200, URZ ;  /* 0x000042002b047890 */ /* 0x000fe2000fffe0ff */
[----:B------:R-:W-:Y:S01]  /*5c10*/  LOP3.LUT R5, R5, 0x200000, RZ, 0xc0, !PT ;  /* 0x0020000005057812 */ /* 0x000fe200078ec0ff */
[----:B------:R-:W2:Y:S01]  /*5c20*/  LDC.64 R70, c[0x0][0x8a8] ;  /* 0x00022a00ff467b82 */ /* 0x000ea20000000a00 */
[----:B------:R-:W-:Y:S01]  /*5c30*/  LOP3.LUT R4, R7, 0x10, R4, 0xf8, !PT ;  /* 0x0000001007047812 */ /* 0x000fe200078ef804 */
[----:B------:R-:W-:Y:S01]  /*5c40*/  IMAD.MOV.U32 R36, RZ, RZ, RZ ;  /* 0x000000ffff247224 */ /* 0x000fe200078e00ff */
[----:B------:R-:W-:Y:S01]  /*5c50*/  LOP3.LUT R74, R74, 0x400, R6, 0xf8, !PT ;  /* 0x000004004a4a7812 */ /* 0x000fe200078ef806 */
[----:B------:R-:W-:Y:S01]  /*5c60*/  IMAD.MOV.U32 R81, RZ, RZ, RZ ;  /* 0x000000ffff517224 */ /* 0x000fe200078e00ff */
[----:B------:R-:W-:Y:S01]  /*5c70*/  LOP3.LUT R37, R5, 0x400000, R37, 0xf8, !PT ;  /* 0x0040000005257812 */ /* 0x000fe200078ef825 */
[----:B------:R-:W-:Y:S01]  /*5c80*/  IMAD.U32 R86, RZ, RZ, UR4 ;  /* 0x00000004ff567e24 */ /* 0x000fe2000f8e00ff */
[----:B------:R-:W-:Y:S01]  /*5c90*/  LOP3.LUT P0, RZ, R75, 0x80, RZ, 0xc0, !PT ;  /* 0x000000804bff7812 */ /* 0x000fe2000780c0ff */
[----:B------:R-:W3:Y:S01]  /*5ca0*/  LDCU UR58, c[0x0][0x370] ;  /* 0x00006e00ff3a77ac */ /* 0x000ee20008000800 */
[----:B------:R-:W4:Y:S01]  /*5cb0*/  LDS R0, [UR43+0x180] ;  /* 0x0001802bff007984 */ /* 0x000f220008000800 */
[----:B------:R-:W-:-:S02]  /*5cc0*/  LOP3.LUT R74, R74, R4, RZ, 0xfc, !PT ;  /* 0x000000044a4a7212 */ /* 0x000fc400078efcff */
[----:B------:R-:W-:Y:S01]  /*5cd0*/  P2R R4, PR, RZ, 0x1 ;  /* 0x00000001ff047803 */ /* 0x000fe20000000000 */
[----:B------:R-:W1:Y:S01]  /*5ce0*/  LDCU UR42, c[0x0][0xb0c] ;  /* 0x00016180ff2a77ac */ /* 0x000e620008000800 */
[----:B------:R-:W-:Y:S01]  /*5cf0*/  LOP3.LUT R87, R87, 0x60, RZ, 0xc0, !PT ;  /* 0x0000006057577812 */ /* 0x000fe200078ec0ff */
[----:B------:R-:W1:Y:S01]  /*5d00*/  LDCU UR39, c[0x0][0xb30] ;  /* 0x00016600ff2777ac */ /* 0x000e620008000800 */
[----:B------:R-:W1:Y:S01]  /*5d10*/  LDCU.64 UR56, c[0x0][0x888] ;  /* 0x00011100ff3877ac */ /* 0x000e620008000a00 */
[----:B------:R-:W1:Y:S01]  /*5d20*/  LDCU.64 UR40, c[0x0][0xb28] ;  /* 0x00016500ff2877ac */ /* 0x000e620008000a00 */
[----:B------:R-:W1:Y:S01]  /*5d30*/  LDCU.64 UR60, c[0x0][0x890] ;  /* 0x00011200ff3c77ac */ /* 0x000e620008000a00 */
[----:B------:R-:W1:Y:S01]  /*5d40*/  LDCU.128 UR52, c[0x0][0xb10] ;  /* 0x00016200ff3477ac */ /* 0x000e620008000c00 */
[----:B------:R-:W1:Y:S01]  /*5d50*/  LDCU UR47, c[0x0][0x374] ;  /* 0x00006e80ff2f77ac */ /* 0x000e620008000800 */
[----:B------:R-:W-:Y:S01]  /*5d60*/  UIADD3 UR62, UPT, UPT, UR43, 0x200, URZ ;  /* 0x000002002b3e7890 */ /* 0x000fe2000fffe0ff */
[----:B-1234-:R-:W-:-:S11]  /*5d70*/  IMAD.IADD R37, R0, 0x1, R37 ;  /* 0x0000000100257824 */ /* 0x01efd600078e0225 */
.L_x_146:
[C---:B------:R-:W-:Y:S02]  /*5d80*/  LEA R3, R81.reuse, UR43, 0x3 ;  /* 0x0000002b51037c11 */ /* 0x040fe4000f8e18ff */
[----:B------:R-:W-:Y:S02]  /*5d90*/  SHF.L.U32 R0, R84, 0x1f, RZ ;  /* 0x0000001f54007819 */ /* 0x000fe400000006ff */
[----:B------:R-:W-:Y:S02]  /*5da0*/  LEA R4, R81, UR43, 0x4 ;  /* 0x0000002b51047c11 */ /* 0x000fe4000f8e20ff */
[----:B-1----:R-:W1:Y:S02]  /*5db0*/  SYNCS.PHASECHK.TRANS64.TRYWAIT P0, [R3+URZ+0xd0], R0 ;  /* 0x0000d000030075a7 */ /* 0x002e6400080011ff */
[----:B-1----:R-:W-:Y:S05]  /*5dc0*/  @!P0 BRA `(.L_x_105) ;  /* 0x0000005000888947 */ /* 0x002fea0003800000 */
.L_x_201:
        /* <DEDUP_REMOVED lines=8> */
[----:B--2---:R-:W-:Y:S11]  /*5e50*/  LOP3.LUT P0, RZ, R6, 0x1, RZ, 0xc0, !PT ;  /* 0x0000000106ff7812 */ /* 0x004ff6000780c0ff */
[----:B------:R-:W-:Y:S02]  /*5e60*/  @!UPT UIADD3 URZ, UPT, UPT, URZ, URZ, URZ ;  /* 0x000000fffffff290 */ /* 0x000fe4000fffe0ff */
[----:B---3--:R-:W-:Y:S01]  /*5e70*/  VOTEU.ANY UP1, P0 ;  /* 0x0000000000ff7886 */ /* 0x008fe20000020100 */
[----:B------:R-:W-:Y:S01]  /*5e80*/  PLOP3.LUT P0, PT, PT, PT, UP1, 0x80, 0x8 ;  /* 0x000000000008781c */ /* 0x000fe20003f0f018 */
[----:B------:R-:W-:Y:S11]  /*5e90*/  UP2UR UR44, UPR, URZ, 0x2 ;  /* 0x00000002ff2c7883 */ /* 0x000ff60008000000 */
[----:B------:R-:W-:Y:S01]  /*5ea0*/  @!UPT UIADD3 URZ, UPT, UPT, URZ, URZ, URZ ;  /* 0x000000fffffff290 */ /* 0x000fe2000fffe0ff */
[----:B-1----:R-:W-:Y:S02]  /*5eb0*/  @P0 SHF.R.U32.HI R0, RZ, 0x10, R5 ;  /* 0x00000010ff000819 */ /* 0x002fe40000011605 */
        /* <DEDUP_REMOVED lines=12> */
[----:B------:R-:W2:Y:S01]  /*5f80*/  LDCU UR12, c[0x0][0xb20] ;  /* 0x00016400ff0c77ac */ /* 0x000ea20008000800 */
[----:B------:R-:W-:Y:S02]  /*5f90*/  UIMAD.WIDE.U32 UR4, UR47, UR55, URZ ;  /* 0x000000372f0472a5 */ /* 0x000fe4000f8e00ff */
[----:B------:R-:W-:Y:S02]  /*5fa0*/  UIMAD.WIDE.U32 UR6, UR58, UR52, URZ ;  /* 0x000000343a0672a5 */ /* 0x000fe4000f8e00ff */
[----:B------:R-:W-:Y:S02]  /*5fb0*/  UISETP.NE.AND UP0, UPT, UR54, 0x1, UPT ;  /* 0x000000013600788c */ /* 0x000fe4000bf05270 */
[----:B------:R-:W-:Y:S02]  /*5fc0*/  UIMAD.WIDE.U32 UR8, UR37, UR55, URZ ;  /* 0x00000037250872a5 */ /* 0x000fe4000f8e00ff */
[----:B------:R-:W-:Y:S02]  /*5fd0*/  UIMAD.WIDE.U32 UR10, UR38, UR52, URZ ;  /* 0x00000034260a72a5 */ /* 0x000fe4000f8e00ff */
[----:B------:R-:W-:Y:S02]  /*5fe0*/  UISETP.NE.AND UP1, UPT, UR42, 0x1, UPT ;  /* 0x000000012a00788c */ /* 0x000fe4000bf25270 */
[----:B------:R-:W-:Y:S01]  /*5ff0*/  UISETP.NE.AND UP2, UPT, UR45, 0x1, UPT ;  /* 0x000000012d00788c */ /* 0x000fe2000bf45270 */
[----:B------:R-:W-:Y:S02]  /*6000*/  UMOV UR4, UR5 ;  /* 0x0000000500047c82 */ /* 0x000fe40008000000 */
[----:B--2---:R-:W-:Y:S03]  /*6010*/  USHF.R.U32.HI UR5, URZ, UR12, UR4 ;  /* 0x0000000cff057299 */ /* 0x004fe60008011604 */
[----:B------:R-:W-:Y:S02]  /*6020*/  UMOV UR4, UR7 ;  /* 0x0000000700047c82 */ /* 0x000fe40008000000 */
[----:B------:R-:W-:Y:S02]  /*6030*/  USHF.R.U32.HI UR7, URZ, UR53, UR4 ;  /* 0x00000035ff077299 */ /* 0x000fe40008011604 */
[----:B------:R-:W-:Y:S02]  /*6040*/  USEL UR4, UR47, UR5, !UP0 ;  /* 0x000000052f047287 */ /* 0x000fe4000c000000 */
[----:B------:R-:W-:Y:S01]  /*6050*/  USEL UR7, UR58, UR7, !UP1 ;  /* 0x000000073a077287 */ /* 0x000fe2000c800000 */
[----:B------:R-:W-:Y:S01]  /*6060*/  UMOV UR5, UR9 ;  /* 0x0000000900057c82 */ /* 0x000fe20008000000 */
[----:B------:R-:W-:Y:S02]  /*6070*/  UIMAD.WIDE.U32 UR8, UR4, UR40, URZ ;  /* 0x00000028040872a5 */ /* 0x000fe4000f8e00ff */
[----:B------:R-:W-:Y:S03]  /*6080*/  USHF.R.U32.HI UR6, URZ, UR12, UR5 ;  /* 0x0000000cff067299 */ /* 0x000fe60008011605 */
[----:B------:R-:W-:Y:S01]  /*6090*/  UMOV UR5, UR11 ;  /* 0x0000000b00057c82 */ /* 0x000fe20008000000 */
[----:B------:R-:W-:Y:S02]  /*60a0*/  UIMAD.WIDE.U32 UR10, UR7, UR40, URZ ;  /* 0x00000028070a72a5 */ /* 0x000fe4000f8e00ff */
[----:B------:R-:W-:Y:S02]  /*60b0*/  USHF.R.U32.HI UR12, URZ, UR53, UR5 ;  /* 0x00000035ff0c7299 */ /* 0x000fe40008011605 */
[----:B------:R-:W-:Y:S01]  /*60c0*/  USEL UR6, UR37, UR6, !UP0 ;  /* 0x0000000625067287 */ /* 0x000fe2000c000000 */
[----:B------:R-:W-:Y:S02]  /*60d0*/  UMOV UR5, UR9 ;  /* 0x0000000900057c82 */ /* 0x000fe40008000000 */
[----:B------:R-:W-:Y:S01]  /*60e0*/  UMOV UR10, UR11 ;  /* 0x0000000b000a7c82 */ /* 0x000fe20008000000 */
[----:B------:R-:W-:Y:S02]  /*60f0*/  @UP2 USHF.R.U32.HI UR4, URZ, UR41, UR5 ;  /* 0x00000029ff042299 */ /* 0x000fe40008011605 */
[----:B------:R-:W-:Y:S02]  /*6100*/  @UP2 USHF.R.U32.HI UR7, URZ, UR41, UR10 ;  /* 0x00000029ff072299 */ /* 0x000fe4000801160a */
[----:B------:R-:W-:Y:S02]  /*6110*/  UIMAD UR4, UR45, UR4, URZ ;  /* 0x000000042d0472a4 */ /* 0x000fe4000f8e02ff */
[----:B------:R-:W-:Y:S02]  /*6120*/  UIMAD.WIDE.U32 UR10, UR6, UR40, URZ ;  /* 0x00000028060a72a5 */ /* 0x000fe4000f8e00ff */
[----:B------:R-:W-:Y:S02]  /*6130*/  USEL UR5, UR38, UR12, !UP1 ;  /* 0x0000000c26057287 */ /* 0x000fe4000c800000 */
[----:B------:R-:W-:Y:S02]  /*6140*/  UIMAD UR8, UR45, UR7, URZ ;  /* 0x000000072d0872a4 */ /* 0x000fe4000f8e02ff */
[----:B------:R-:W-:Y:S03]  /*6150*/  UISETP.GE.AND UP0, UPT, UR6, UR4, UPT ;  /* 0x000000040600728c */ /* 0x000fe6000bf06270 */
[----:B------:R-:W-:Y:S01]  /*6160*/  UMOV UR4, UR11 ;  /* 0x0000000b00047c82 */ /* 0x000fe20008000000 */
[----:B------:R-:W-:Y:S02]  /*6170*/  UISETP.GE.OR UP0, UPT, UR5, UR8, UP0 ;  /* 0x000000080500728c */ /* 0x000fe40008706670 */
[----:B------:R-:W-:Y:S02]  /*6180*/  USHF.R.U32.HI UR4, URZ, UR41, UR4 ;  /* 0x00000029ff047299 */ /* 0x000fe40008011604 */
[----:B------:R-:W-:Y:S02]  /*6190*/  UIMAD.WIDE.U32 UR8, UR5, UR40, URZ ;  /* 0x00000028050872a5 */ /* 0x000fe4000f8e00ff */
[----:B------:R-:W-:Y:S02]  /*61a0*/  USEL UR11, UR6, UR4, !UP2 ;  /* 0x00000004060b7287 */ /* 0x000fe4000d000000 */
[----:B------:R-:W-:Y:S02]  /*61b0*/  UIADD3 UR8, UPT, UPT, -UR5, URZ, URZ ;  /* 0x000000ff05087290 */ /* 0x000fe4000fffe1ff */
[----:B------:R-:W-:Y:S01]  /*61c0*/  UIADD3 UR10, UPT, UPT, -UR11, URZ, URZ ;  /* 0x000000ff0b0a7290 */ /* 0x000fe2000fffe1ff */
[----:B------:R-:W-:Y:S01]  /*61d0*/  @!UP0 UMOV UR4, UR9 ;  /* 0x0000000900048c82 */ /* 0x000fe20008000000 */
[----:B------:R-:W-:Y:S02]  /*61e0*/  UIADD3 UR9, UPT, UPT, -UR6, URZ, URZ ;  /* 0x000000ff06097290 */ /* 0x000fe4000fffe1ff */
[----:B------:R-:W-:Y:S02]  /*61f0*/  @!UP0 USHF.R.U32.HI UR4, URZ, UR41, UR4 ;  /* 0x00000029ff048299 */ /* 0x000fe40008011604 */
[----:B------:R-:W-:Y:S02]  /*6200*/  UIMAD UR10, UR45, UR10, UR6 ;  /* 0x0000000a2d0a72a4 */ /* 0x000fe4000f8e0206 */
[----:B------:R-:W-:Y:S04]  /*6210*/  @!UP0 USEL UR4, UR5, UR4, !UP2 ;  /* 0x0000000405048287 */ /* 0x000fe8000d000000 */
[----:B------:R-:W-:Y:S02]  /*6220*/  @!UP0 UIMAD UR10, UR7, UR10, UR4 ;  /* 0x0000000a070a82a4 */ /* 0x000fe4000f8e0204 */
[----:B------:R-:W-:Y:S02]  /*6230*/  @!UP0 UIADD3 UR11, UPT, UPT, UR11, -UR4, URZ ;  /* 0x800000040b0b8290 */ /* 0x000fe4000fffe0ff */
[----:B------:R-:W-:Y:S02]  /*6240*/  UIMAD UR7, UR42, UR8, UR38 ;  /* 0x000000082a0772a4 */ /* 0x000fe4000f8e0226 */
[----:B------:R-:W-:Y:S02]  /*6250*/  @!UP0 UIMAD UR6, UR11, UR45, UR5 ;  /* 0x0000002d0b0682a4 */ /* 0x000fe4000f8e0205 */
[----:B------:R-:W-:Y:S01]  /*6260*/  UIMAD UR4, UR54, UR9, UR37 ;  /* 0x00000009360472a4 */ /* 0x000fe2000f8e0225 */
[----:B------:R-:W-:Y:S02]  /*6270*/  @!UP0 UMOV UR5, UR10 ;  /* 0x0000000a00058c82 */ /* 0x000fe40008000000 */
[----:B------:R-:W-:Y:S02]  /*6280*/  UIMAD UR38, UR5, UR42, UR7 ;  /* 0x0000002a052672a4 */ /* 0x000fe4000f8e0207 */
[----:B------:R-:W-:Y:S11]  /*6290*/  UIMAD UR37, UR6, UR54, UR4 ;  /* 0x00000036062572a4 */ /* 0x000ff6000f8e0204 */
[----:B------:R-:W-:Y:S01]  /*62a0*/  @!UPT UIADD3 URZ, UPT, UPT, URZ, URZ, URZ ;  /* 0x000000fffffff290 */ /* 0x000fe2000fffe0ff */
.L_x_106:
[----:B------:R-:W-:Y:S01]  /*62b0*/  UISETP.NE.AND UP0, UPT, UR39, 0x1, UPT ;  /* 0x000000012700788c */ /* 0x000fe2000bf05270 */
[----:B------:R-:W-:Y:S01]  /*62c0*/  IADD3 R81, PT, PT, R81, 0x1, RZ ;  /* 0x0000000151517810 */ /* 0x000fe20007ffe0ff */
[----:B------:R-:W-:Y:S02]  /*62d0*/  USHF.L.U32 UR50, UR30, 0x6, URZ ;  /* 0x000000061e327899 */ /* 0x000fe400080006ff */
[----:B------:R-:W-:Y:S07]  /*62e0*/  USHF.L.U32 UR49, UR31, 0x8, URZ ;  /* 0x000000081f317899 */ /* 0x000fee00080006ff */
[----:B------:R-:W2:Y:S01]  /*62f0*/  @!UP0 LDCU.128 UR12, c[0x0][0xb10] ;  /* 0x00016200ff0c87ac */ /* 0x000ea20008000c00 */
[----:B------:R-:W3:Y:S01]  /*6300*/  @!UP0 LDCU UR5, c[0x0][0xb0c] ;  /* 0x00016180ff0587ac */ /* 0x000ee20008000800 */
[----:B------:R-:W4:Y:S01]  /*6310*/  @!UP0 LDCU UR10, c[0x0][0xb20] ;  /* 0x00016400ff0a87ac */ /* 0x000f220008000800 */
[----:B--2---:R-:W-:Y:S02]  /*6320*/  UIMAD.WIDE.U32 UR8, UR38, UR12, URZ ;  /* 0x0000000c260872a5 */ /* 0x004fe4000f8e00ff */
[----:B------:R-:W-:Y:S02]  /*6330*/  UIMAD.WIDE.U32 UR6, UR37, UR15, URZ ;  /* 0x0000000f250672a5 */ /* 0x000fe4000f8e00ff */
[----:B------:R-:W-:Y:S03]  /*6340*/  @!UP0 UISETP.NE.AND UP1, UPT, UR14, 0x1, UPT ;  /* 0x000000010e00888c */ /* 0x000fe6000bf25270 */
[----:B------:R-:W-:Y:S01]  /*6350*/  @!UP0 UMOV UR4, UR9 ;  /* 0x0000000900048c82 */ /* 0x000fe20008000000 */
[----:B---3--:R-:W-:Y:S02]  /*6360*/  @!UP0 UISETP.NE.AND UP2, UPT, UR5, 0x1, UPT ;  /* 0x000000010500888c */ /* 0x008fe4000bf45270 */
[----:B------:R-:W-:Y:S01]  /*6370*/  @!UP0 USHF.R.U32.HI UR4, URZ, UR13, UR4 ;  /* 0x0000000dff048299 */ /* 0x000fe20008011604 */
[----:B------:R-:W-:Y:S02]  /*6380*/  @!UP0 UMOV UR6, UR7 ;  /* 0x0000000700068c82 */ /* 0x000fe40008000000 */
[----:B----4-:R-:W-:Y:S02]  /*6390*/  @!UP0 USHF.R.U32.HI UR6, URZ, UR10, UR6 ;  /* 0x0000000aff068299 */ /* 0x010fe40008011606 */
[----:B------:R-:W-:Y:S02]  /*63a0*/  @!UP0 USEL UR7, UR38, UR4, !UP2 ;  /* 0x0000000426078287 */ /* 0x000fe4000d000000 */
[----:B------:R-:W-:Y:S04]  /*63b0*/  @!UP0 USEL UR6, UR37, UR6, !UP1 ;  /* 0x0000000625068287 */ /* 0x000fe8000c800000 */
[----:B------:R-:W-:Y:S02]  /*63c0*/  @!UP0 UIADD3 UR4, UPT, UPT, -UR7, UR6, URZ ;  /* 0x0000000607048290 */ /* 0x000fe4000fffe1ff */
[----:B------:R-:W-:Y:S02]  /*63d0*/  @!UP0 UIADD3 UR6, UPT, UPT, UR7, -UR6, URZ ;  /* 0x8000000607068290 */ /* 0x000fe4000fffe0ff */
[----:B------:R-:W-:Y:S02]  /*63e0*/  @!UP0 UIMAD UR38, UR4, UR5, UR38 ;  /* 0x00000005042682a4 */ /* 0x000fe4000f8e0226 */
[----:B------:R-:W-:Y:S02]  /*63f0*/  @!UP0 UIMAD UR37, UR6, UR14, UR37 ;  /* 0x0000000e062582a4 */ /* 0x000fe4000f8e0225 */
[----:B------:R-:W-:Y:S09]  /*6400*/  ULOP3.LUT UP0, URZ, UR62, 0x90, URZ, 0xc0, !UPT ;  /* 0x000000903eff7892 */ /* 0x000ff2000f80c0ff */
[----:B------:R-:W-:Y:S05]  /*6410*/  BRA.U !UP0, `(.L_x_107) ;  /* 0x0000000108407547 */ /* 0x000fea000b800000 */
[----:B------:R-:W2:Y:S01]  /*6420*/  LDCU.64 UR8, c[0x4][0x88] ;  /* 0x01001100ff0877ac */ /* 0x000ea20008000a00 */
[----:B------:R-:W-:Y:S01]  /*6430*/  MOV R3, 0x0 ;  /* 0x0000000000037802 */ /* 0x000fe20000000f00 */
[----:B------:R-:W-:Y:S02]  /*6440*/  HFMA2 R12, -RZ, RZ, 0, 5.9604644775390625e-08 ;  /* 0x00000001ff0c7431 */ /* 0x000fe400000001ff */
[----:B------:R-:W-:Y:S02]  /*6450*/  IMAD.MOV.U32 R8, RZ, RZ, 0x70 ;  /* 0x00000070ff087424 */ /* 0x000fe400078e00ff */
[----:B------:R-:W-:Y:S01]  /*6460*/  IMAD.MOV.U32 R13, RZ, RZ, RZ ;  /* 0x000000ffff0d7224 */ /* 0x000fe200078e00ff */
[----:B------:R-:W3:Y:S01]  /*6470*/  LDCU.64 UR6, c[0x4][0x90] ;  /* 0x01001200ff0677ac */ /* 0x000ee20008000a00 */
[----:B------:R-:W4:Y:S01]  /*6480*/  LDC.64 R2, c[0x4][R3] ;  /* 0x0100000003027b82 */ /* 0x000f220000000a00 */
[----:B------:R-:W1:Y:S01]  /*6490*/  LDCU.64 UR4, c[0x4][0x8] ;  /* 0x01000100ff0477ac */ /* 0x000e620008000a00 */
[----:B--2---:R-:W-:Y:S01]  /*64a0*/  MOV R5, UR9 ;  /* 0x0000000900057c02 */ /* 0x004fe20008000f00 */
[----:B------:R-:W-:Y:S01]  /*64b0*/  IMAD.U32 R4, RZ, RZ, UR8 ;  /* 0x00000008ff047e24 */ /* 0x000fe2000f8e00ff */
[----:B---3--:R-:W-:Y:S01]  /*64c0*/  MOV R7, UR7 ;  /* 0x0000000700077c02 */ /* 0x008fe20008000f00 */
[----:B------:R-:W-:Y:S01]  /*64d0*/  IMAD.U32 R6, RZ, RZ, UR6 ;  /* 0x00000006ff067e24 */ /* 0x000fe2000f8e00ff */
[----:B-1----:R-:W-:Y:S01]  /*64e0*/  MOV R11, UR5 ;  /* 0x00000005000b7c02 */ /* 0x002fe20008000f00 */
[----:B------:R-:W-:Y:S02]  /*64f0*/  IMAD.U32 R10, RZ, RZ, UR4 ;  /* 0x00000004ff0a7e24 */ /* 0x000fe4000f8e00ff */
[----:B------:R-:W-:Y:S07]  /*6500*/  LEPC R20, `(.L_x_107) ;  /* 0x000000001014794e */ /* 0x000fee0000000000 */
[----:B----45:R-:W-:Y:S05]  /*6510*/  CALL.ABS.NOINC R2 ;  /* 0x0000000002007343 */ /* 0x030fea0003c00000 */
.L_x_107:
[----:B------:R-:W-:Y:S01]  /*6520*/  LOP3.LUT P0, RZ, R86, 0x90, RZ, 0xc0, !PT ;  /* 0x0000009056ff7812 */ /* 0x000fe2000780c0ff */
[----:B------:R-:W-:Y:S11]  /*6530*/  BSSY.RECONVERGENT B6, `(.L_x_108) ;  /* 0x0000013000067945 */ /* 0x000ff60003800200 */
[----:B------:R-:W-:Y:S01]  /*6540*/  @!UPT UIADD3 URZ, UPT, UPT, URZ, URZ, URZ ;  /* 0x000000fffffff290 */ /* 0x000fe2000fffe0ff */
[----:B------:R-:W-:Y:S05]  /*6550*/  @!P0 BRA `(.L_x_109) ;  /* 0x0000000000408947 */ /* 0x000fea0003800000 */
        /* <DEDUP_REMOVED lines=16> */
.L_x_109:
[----:B------:R-:W-:Y:S05]  /*6660*/  BSYNC.RECONVERGENT B6 ;  /* 0x0000000000067941 */ /* 0x000fea0003800200 */
.L_x_108:
[----:B------:R-:W-:Y:S01]  /*6670*/  R2UR UR4, R79 ;  /* 0x000000004f0472ca */ /* 0x000fe200000e0000 */
[----:B------:R-:W-:Y:S01]  /*6680*/  UISETP.NE.U32.AND UP0, UPT, UR60, URZ, UPT ;  /* 0x000000ff3c00728c */ /* 0x000fe2000bf05070 */
[----:B------:R-:W-:Y:S02]  /*6690*/  ISETP.NE.U32.AND P4, PT, R72, RZ, PT ;  /* 0x000000ff4800720c */ /* 0x000fe40003f85070 */
[----:B------:R-:W-:Y:S01]  /*66a0*/  ISETP.NE.U32.AND P2, PT, RZ, UR56, PT ;  /* 0x00000038ff007c0c */ /* 0x000fe2000bf45070 */
[----:B------:R-:W-:Y:S01]  /*66b0*/  UISETP.NE.AND.EX UP1, UPT, UR61, URZ, UPT, UP0 ;  /* 0x000000ff3d00728c */ /* 0x000fe2000bf25300 */
[----:B------:R-:W-:Y:S01]  /*66c0*/  ISETP.NE.AND.EX P4, PT, R73, RZ, PT, P4 ;  /* 0x000000ff4900720c */ /* 0x000fe20003f85340 */
[----:B------:R-:W-:Y:S01]  /*66d0*/  UPLOP3.LUT UP0, UPT, UPT, UPT, UPT, 0x40, 0x4 ;  /* 0x000000000004789c */ /* 0x000fe20003f0e870 */
[----:B------:R-:W-:Y:S05]  /*66e0*/  ISETP.NE.AND.EX P2, PT, RZ, UR57, PT, P2 ;  /* 0x00000039ff007c0c */ /* 0x000fea000bf45320 */
[----:B------:R-:W-:Y:S06]  /*66f0*/  UISETP.NE.AND UP2, UPT, UR4, URZ, UPT ;  /* 0x000000ff0400728c */ /* 0x000fec000bf45270 */
[----:B------:R-:W-:Y:S05]  /*6700*/  PLOP3.LUT P1, PT, PT, PT, UP2, 0x80, 0x8 ;  /* 0x000000000008781c */ /* 0x000fea0003f2f028 */
[----:B------:R-:W-:Y:S06]  /*6710*/  @UP2 UPLOP3.LUT UP0, UPT, UPT, UPT, UP1, 0x80, 0x8 ;  /* 0x000000000008289c */ /* 0x000fec0003f0f010 */
[----:B------:R-:W-:Y:S01]  /*6720*/  PLOP3.LUT P0, PT, PT, PT, UP0, 0x80, 0x8 ;  /* 0x000000000008781c */ /* 0x000fe20003f0f008 */
[----:B------:R-:W-:Y:S01]  /*6730*/  @!UPT UIADD3 URZ, UPT, UPT, URZ, URZ, URZ ;  /* 0x000000fffffff290 */ /* 0x000fe2000fffe0ff */
[----:B------:R-:W-:Y:S11]  /*6740*/  BRA.U !UP1, `(.L_x_110) ;  /* 0x00000001093c7547 */ /* 0x000ff6000b800000 */
[----:B------:R-:W-:Y:S01]  /*6750*/  UISETP.NE.U32.AND UP0, UPT, UR56, URZ, UPT ;  /* 0x000000ff3800728c */ /* 0x000fe2000bf05070 */
[----:B-1----:R-:W-:Y:S01]  /*6760*/  HFMA2 R0, -RZ, RZ, 0, 5.9604644775390625e-08 ;  /* 0x00000001ff007431 */ /* 0x002fe200000001ff */
[----:B------:R-:W1:Y:S01]  /*6770*/  LDCU.64 UR8, c[0x0][0x358] ;  /* 0x00006b00ff0877ac */ /* 0x000e620008000a00 */
[----:B------:R-:W-:Y:S01]  /*6780*/  IMAD.MOV.U32 R76, RZ, RZ, 0x1 ;  /* 0x00000001ff4c7424 */ /* 0x000fe200078e00ff */
[----:B------:R-:W-:Y:S06]  /*6790*/  UISETP.NE.AND.EX UP0, UPT, UR57, URZ, UPT, UP0 ;  /* 0x000000ff3900728c */ /* 0x000fec000bf05300 */
[----:B------:R-:W-:Y:S05]  /*67a0*/  PLOP3.LUT P3, PT, PT, PT, UP0, 0x80, 0x8 ;  /* 0x000000000008781c */ /* 0x000fea0003f6f008 */
[----:B------:R-:W2:Y:S01]  /*67b0*/  @UP0 LDCU.64 UR4, c[0x0][0x888] ;  /* 0x00011100ff0407ac */ /* 0x000ea20008000a00 */
[----:B------:R-:W-:Y:S07]  /*67c0*/  @UP0 UIMAD UR6, UR36, UR60, URZ ;  /* 0x0000003c240602a4 */ /* 0x000fee000f8e02ff */
[----:B------:R-:W-:Y:S01]  /*67d0*/  @!P3 PRMT R76, R0, 0x7610, R76 ;  /* 0x00007610004cb816 */ /* 0x000fe2000000004c */
[----:B--2---:R-:W-:Y:S06]  /*67e0*/  @UP0 UIMAD.WIDE UR4, UR6, 0x4, UR4 ;  /* 0x00000004060408a5 */ /* 0x004fec000f8e0204 */
[----:B-----5:R-:W-:Y:S01]  /*67f0*/  IMAD.U32 R40, RZ, RZ, UR4 ;  /* 0x00000004ff287e24 */ /* 0x020fe2000f8e00ff */
[----:B------:R-:W-:Y:S04]  /*6800*/  MOV R41, UR5 ;  /* 0x0000000500297c02 */ /* 0x000fe80008000f00 */
[----:B------:R-:W2:Y:S01]  /*6810*/  @!UP0 LDCU UR4, c[0x0][0x880] ;  /* 0x00011000ff0487ac */ /* 0x000ea20008000800 */
[----:B-1----:R3:W5:Y:S02]  /*6820*/  @P3 LDG.E R40, desc[UR8][R40.64] ;  /* 0x0000000828283981 */ /* 0x002764000c1e1900 */
[----:B--23--:R-:W-:Y:S02]  /*6830*/  @!P3 IMAD.U32 R40, RZ, RZ, UR4 ;  /* 0x00000004ff28be24 */ /* 0x00cfe4000f8e00ff */
.L_x_110:
[----:B------:R-:W-:Y:S05]  /*6840*/  @!P4 BRA `(.L_x_111) ;  /* 0x000000000024c947 */ /* 0x000fea0003800000 */
[----:B------:R-:W-:Y:S01]  /*6850*/  ISETP.NE.U32.AND P3, PT, R70, RZ, PT ;  /* 0x000000ff4600720c */ /* 0x000fe20003f65070 */
[----:B------:R-:W2:Y:S03]  /*6860*/  LDCU.64 UR4, c[0x0][0x358] ;  /* 0x00006b00ff0477ac */ /* 0x000ea60008000a00 */
[----:B------:R-:W-:Y:S11]  /*6870*/  ISETP.NE.AND.EX P3, PT, R71, RZ, PT, P3 ;  /* 0x000000ff4700720c */ /* 0x000ff60003f65330 */
[----:B------:R-:W-:Y:S02]  /*6880*/  @!UPT UIADD3 URZ, UPT, UPT, URZ, URZ, URZ ;  /* 0x000000fffffff290 */ /* 0x000fe4000fffe0ff */
[----:B------:R-:W3:Y:S01]  /*6890*/  @P3 LDC.64 R2, c[0x0][0x8a8] ;  /* 0x00022a00ff023b82 */ /* 0x000ee20000000a00 */
[----:B-1----:R-:W-:Y:S04]  /*68a0*/  @P3 IMAD R0, R72, UR36, RZ ;  /* 0x0000002448003c24 */ /* 0x002fe8000f8e02ff */
[----:B---3--:R-:W-:Y:S05]  /*68b0*/  @P3 IMAD.WIDE R2, R0, 0x4, R2 ;  /* 0x0000000400023825 */ /* 0x008fea00078e0202 */
[----:B--2--5:R2:W5:Y:S02]  /*68c0*/  @P3 LDG.E R38, desc[UR4][R2.64] ;  /* 0x0000000402263981 */ /* 0x024564000c1e1900 */
[----:B--2---:R-:W3:Y:S02]  /*68d0*/  @!P3 LDC R38, c[0x0][0x8a0] ;  /* 0x00022800ff26bb82 */ /* 0x004ee40000000800 */
.L_x_111:
[----:B-----5:R-:W-:Y:S01]  /*68e0*/  ISETP.NE.AND P4, PT, R40, RZ, PT ;  /* 0x000000ff2800720c */ /* 0x020fe20003f85270 */
[----:B------:R-:W-:Y:S01]  /*68f0*/  BSSY B1, `(.L_x_112) ;  /* 0x0000040000017945 */ /* 0x000fe20003800000 */
[----:B------:R-:W-:Y:S01]  /*6900*/  SEL R2, RZ, 0xffffffff, P2 ;  /* 0xffffffffff027807 */ /* 0x000fe20001000000 */
[----:B------:R-:W-:Y:S01]  /*6910*/  IMAD.MOV.U32 R52, RZ, RZ, 0x1 ;  /* 0x00000001ff347424 */ /* 0x000fe200078e00ff */
[----:B------:R-:W-:Y:S01]  /*6920*/  LOP3.LUT P3, RZ, R76, 0xff, RZ, 0xc0, !PT ;  /* 0x000000ff4cff7812 */ /* 0x000fe2000786c0ff */
[----:B------:R-:W-:Y:S01]  /*6930*/  IMAD R39, R36, 0x80, R37 ;  /* 0x0000008024277824 */ /* 0x000fe200078e0225 */
[----:B-1----:R-:W-:Y:S02]  /*6940*/  @P1 SEL R0, RZ, 0xffffffff, P4 ;  /* 0xffffffffff001807 */ /* 0x002fe40002000000 */
[----:B------:R-:W-:Y:S02]  /*6950*/  CS2R R50, SRZ ;  /* 0x0000000000327805 */ /* 0x000fe4000001ff00 */
[----:B------:R-:W-:Y:S02]  /*6960*/  LEA R3, R83, UR43, 0x3 ;  /* 0x0000002b53037c11 */ /* 0x000fe4000f8e18ff */
[----:B------:R-:W-:Y:S02]  /*6970*/  CS2R R48, SRZ ;  /* 0x0000000000307805 */ /* 0x000fe4000001ff00 */
[----:B------:R-:W-:Y:S02]  /*6980*/  @P0 SEL R0, R2, R0, !P3 ;  /* 0x0000000002000207 */ /* 0x000fe40005800000 */
[----:B------:R-:W-:Y:S02]  /*6990*/  CS2R R46, SRZ ;  /* 0x00000000002e7805 */ /* 0x000fe4000001ff00 */
[----:B------:R-:W-:Y:S02]  /*69a0*/  LEA R80, R36, UR43, 0x3 ;  /* 0x0000002b24507c11 */ /* 0x000fe4000f8e18ff */
[----:B------:R-:W-:Y:S02]  /*69b0*/  CS2R R44, SRZ ;  /* 0x00000000002c7805 */ /* 0x000fe4000001ff00 */
[----:B------:R-:W-:Y:S02]  /*69c0*/  @P1 LOP3.LUT R0, R0, 0x1, RZ, 0xc0, !PT ;  /* 0x0000000100001812 */ /* 0x000fe400078ec0ff */
[----:B------:R-:W-:Y:S02]  /*69d0*/  SHF.L.U32 R4, R85, 0x1f, RZ ;  /* 0x0000001f55047819 */ /* 0x000fe400000006ff */
[----:B------:R-:W-:Y:S02]  /*69e0*/  ISETP.NE.U32.OR P6, PT, R0, 0x1, !P1 ;  /* 0x000000010000780c */ /* 0x000fe40004fc5470 */
[----:B------:R-:W-:Y:S02]  /*69f0*/  PLOP3.LUT P2, PT, PT, PT, UP1, 0x80, 0x8 ;  /* 0x000000000008781c */ /* 0x000fe40003f4f018 */
[----:B------:R-:W-:Y:S09]  /*6a00*/  P2R R60, PR, RZ, 0x40 ;  /* 0x00000040ff3c7803 */ /* 0x000ff20000000000 */
[----:B------:R-:W-:Y:S04]  /*6a10*/  @P6 SHF.L.U32 R0, R82, 0x1f, RZ ;  /* 0x0000001f52006819 */ /* 0x000fe800000006ff */
[----:B------:R1:W2:Y:S01]  /*6a20*/  @P6 SYNCS.PHASECHK.TRANS64.TRYWAIT P1, [R3+URZ+0x80], R0 ;  /* 0x00008000030065a7 */ /* 0x0002a200080211ff */
[----:B------:R4:W3:Y:S01]  /*6a30*/  SYNCS.PHASECHK.TRANS64.TRYWAIT P0, [R80+URZ+0xf0], R4 ;  /* 0x0000f004500075a7 */ /* 0x0008e200080011ff */
[----:B-1----:R-:W-:Y:S04]  /*6a40*/  SEL R0, RZ, 0xffffffff, P4 ;  /* 0xffffffffff007807 */ /* 0x002fe80002000000 */
[----:B------:R-:W-:Y:S04]  /*6a50*/  @P2 SEL R0, R2, R0, !P3 ;  /* 0x0000000002002207 */ /* 0x000fe80005800000 */
[----:B------:R-:W-:Y:S04]  /*6a60*/  LOP3.LUT R0, R0, 0x1, RZ, 0xc0, !PT ;  /* 0x0000000100007812 */ /* 0x000fe800078ec0ff */
[----:B------:R-:W-:Y:S04]  /*6a70*/  ISETP.NE.U32.AND P5, PT, R0, 0x1, PT ;  /* 0x000000010000780c */ /* 0x000fe80003fa5070 */
[----:B------:R-:W-:Y:S02]  /*6a80*/  P2R R53, PR, RZ, 0x20 ;  /* 0x00000020ff357803 */ /* 0x000fe40000000000 */
[----:B--2---:R-:W-:Y:S01]  /*6a90*/  @P6 SEL R52, RZ, 0x1, !P1 ;  /* 0x00000001ff346807 */ /* 0x004fe20004800000 */
[----:B---34-:R-:W-:Y:S06]  /*6aa0*/  @!P6 BRA `(.L_x_113) ;  /* 0x000000000090e947 */ /* 0x018fec0003800000 */
[----:B------:R-:W-:Y:S01]  /*6ab0*/  @P5 IMAD R5, R83, 0x1000, R74 ;  /* 0x0000100053055824 */ /* 0x000fe200078e024a */
[----:B------:R-:W-:Y:S01]  /*6ac0*/  LOP3.LUT P6, RZ, R75, 0x80, RZ, 0xc0, !PT ;  /* 0x000000804bff7812 */ /* 0x000fe200078cc0ff */
[----:B------:R-:W-:Y:S01]  /*6ad0*/  BSSY B0, `(.L_x_114) ;  /* 0x000000f000007945 */ /* 0x000fe20003800000 */
[----:B------:R-:W-:Y:S01]  /*6ae0*/  ISETP.NE.AND P2, PT, R52, RZ, PT ;  /* 0x000000ff3400720c */ /* 0x000fe20003f45270 */
[----:B------:R-:W-:Y:S01]  /*6af0*/  @P5 VIADD R0, R5, UR43 ;  /* 0x0000002b05005c36 */ /* 0x000fe20008000000 */
[----:B------:R-:W-:Y:S02]  /*6b00*/  PLOP3.LUT P1, PT, PT, PT, PT, 0x8, 0x80 ;  /* 0x000000000080781c */ /* 0x000fe40003f2e170 */
[----:B------:R-:W-:Y:S02]  /*6b10*/  CS2R R46, SRZ ;  /* 0x00000000002e7805 */ /* 0x000fe4000001ff00 */
[----:B------:R-:W-:Y:S01]  /*6b20*/  @P5 PLOP3.LUT P1, PT, P6, PT, PT, 0x80, 0x8 ;  /* 0x000000000008581c */ /* 0x000fe2000372f070 */
[C---:B------:R-:W-:Y:S01]  /*6b30*/  @P5 VIADD R2, R0.reuse, 0x10 ;  /* 0x0000001000025836 */ /* 0x040fe20000000000 */
[----:B------:R-:W-:Y:S02]  /*6b40*/  CS2R R44, SRZ ;  /* 0x00000000002c7805 */ /* 0x000fe4000001ff00 */
[----:B------:R-:W-:Y:S02]  /*6b50*/  CS2R R50, SRZ ;  /* 0x0000000000327805 */ /* 0x000fe4000001ff00 */
[----:B------:R-:W-:Y:S07]  /*6b60*/  CS2R R48, SRZ ;  /* 0x0000000000307805 */ /* 0x000fee000001ff00 */
[----:B------:R-:W-:Y:S01]  /*6b70*/  @P1 VIADD R2, R0, 0xfffffff0 ;  /* 0xfffffff000021836 */ /* 0x000fe20000000000 */
[----:B------:R-:W-:Y:S06]  /*6b80*/  @P2 BRA `(.L_x_115) ;  /* 0x00000000000c2947 */ /* 0x000fec0003800000 */
[----:B------:R-:W-:Y:S04]  /*6b90*/  SHF.L.U32 R0, R82, 0x1f, RZ ;  /* 0x0000001f52007819 */ /* 0x000fe800000006ff */
[----:B------:R-:W1:Y:S02]  /*6ba0*/  SYNCS.PHASECHK.TRANS64.TRYWAIT P1, [R3+URZ+0x80], R0 ;  /* 0x00008000030075a7 */ /* 0x000e6400080211ff */
[----:B-1----:R-:W-:Y:S05]  /*6bb0*/  @!P1 BRA `(.L_x_116) ;  /* 0x0000004400209947 */ /* 0x002fea0003800000 */
.L_x_115:
[----:B------:R-:W-:Y:S05]  /*6bc0*/  BSYNC B0 ;  /* 0x0000000000007941 */ /* 0x000fea0003800000 */
.L_x_114:
[----:B------:R-:W-:Y:S01]  /*6bd0*/  ISETP.NE.AND P1, PT, R53, RZ, PT ;  /* 0x000000ff3500720c */ /* 0x000fe20003f25270 */
[----:B-1----:R-:W-:Y:S02]  /*6be0*/  VIADD R3, R3, 0xa0 ;  /* 0x000000a003037836 */ /* 0x002fe40000000000 */
[----:B------:R-:W-:Y:S02]  /*6bf0*/  IMAD.U32 R0, RZ, RZ, UR46 ;  /* 0x0000002eff007e24 */ /* 0x000fe4000f8e00ff */
[----:B------:R-:W-:Y:S03]  /*6c00*/  VIADD R83, R83, 0x1 ;  /* 0x0000000153537836 */ /* 0x000fe60000000000 */
[----:B------:R-:W-:Y:S05]  /*6c10*/  PRMT R0, R0, 0x654, R3 ;  /* 0x0000065400007816 */ /* 0x000fea0000000003 */
[----:B------:R1:W2:Y:S04]  /*6c20*/  @P1 LDS.128 R44, [R5+UR43+0x200] ;  /* 0x0002002b052c1984 */ /* 0x0002a80008000c00 */
[----:B------:R1:W3:Y:S01]  /*6c30*/  @P1 LDS.128 R48, [R2+0x200] ;  /* 0x0002000002301984 */ /* 0x0002e20000000c00 */
[C---:B------:R-:W-:Y:S01]  /*6c40*/  ISETP.NE.AND P1, PT, R83.reuse, 0x4, PT ;  /* 0x000000045300780c */ /* 0x040fe20003f25270 */
[----:B------:R-:W-:Y:S01]  /*6c50*/  @!PT LDS RZ, [RZ] ;  /* 0x00000000fffff984 */ /* 0x000fe20000000800 */
[----:B------:R-:W-:Y:S01]  /*6c60*/  @!PT LDS RZ, [RZ] ;  /* 0x00000000fffff984 */ /* 0x000fe20000000800 */
[----:B------:R-:W-:Y:S01]  /*6c70*/  @!PT LDS RZ, [RZ] ;  /* 0x00000000fffff984 */ /* 0x000fe20000000800 */
[----:B------:R-:W-:Y:S01]  /*6c80*/  @!PT LDS RZ, [RZ] ;  /* 0x00000000fffff984 */ /* 0x000fe20000000800 */
[----:B------:R4:W-:Y:S06]  /*6c90*/  MEMBAR.ALL.CTA ;  /* 0x0000000000007992 */ /* 0x0009ec0000008000 */
[----:B----4-:R-:W4:Y:S01]  /*6ca0*/  FENCE.VIEW.ASYNC.S ;  /* 0x00000000000073c6 */ /* 0x010f220000000000 */
[----:B------:R-:W-:Y:S01]  /*6cb0*/  SEL R83, R83, RZ, P1 ;  /* 0x000000ff53537207 */ /* 0x000fe20000800000 */
[----:B----4-:R4:W-:Y:S02]  /*6cc0*/  SYNCS.ARRIVE.TRANS64.RED.A1T0 RZ, [R0+URZ], RZ ;  /* 0x000000ff00ff79a7 */ /* 0x0109e400081004ff */
[----:B----4-:R-:W-:Y:S04]  /*6cd0*/  SEL R0, RZ, 0x1, P1 ;  /* 0x00000001ff007807 */ /* 0x010fe80000800000 */
[----:B-12---:R-:W-:Y:S02]  /*6ce0*/  LOP3.LUT R82, R82, R0, RZ, 0x3c, !PT ;  /* 0x0000000052527212 */ /* 0x006fe400078e3cff */
.L_x_113:
[----:B------:R-:W-:Y:S05]  /*6cf0*/  BSYNC B1 ;  /* 0x0000000000017941 */ /* 0x000fea0003800000 */
.L_x_112:
[----:B------:R-:W-:Y:S04]  /*6d00*/  SHF.R.U32.HI R0, RZ, 0x15, R39 ;  /* 0x00000015ff007819 */ /* 0x000fe80000011627 */
[----:B------:R-:W-:Y:S01]  /*6d10*/  LOP3.LUT P1, RZ, R0, 0x3, R77, 0x48, !PT ;  /* 0x0000000300ff7812 */ /* 0x000fe2000782484d */
[----:B------:R-:W-:Y:S01]  /*6d20*/  @!UPT UIADD3 URZ, UPT, UPT, URZ, URZ, URZ ;  /* 0x000000fffffff290 */ /* 0x000fe2000fffe0ff */
[----:B------:R-:W-:Y:S11]  /*6d30*/  @P0 BRA `(.L_x_117) ;  /* 0x0000000000080947 */ /* 0x000ff60003800000 */
[----:B------:R-:W1:Y:S02]  /*6d40*/  SYNCS.PHASECHK.TRANS64.TRYWAIT P0, [R80+URZ+0xf0], R4 ;  /* 0x0000f004500075a7 */ /* 0x000e6400080011ff */
[----:B-1----:R-:W-:Y:S05]  /*6d50*/  @!P0 BRA `(.L_x_118) ;  /* 0x0000004000cc8947 */ /* 0x002fea0003800000 */
.L_x_117:
[----:B------:R-:W-:Y:S05]  /*6d60*/  @!P1 BRA `(.L_x_119) ;  /* 0x0000000000409947 */ /* 0x000fea0003800000 */
[----:B------:R-:W2:Y:S01]  /*6d70*/  LDCU.64 UR8, c[0x4][0x78] ;  /* 0x01000f00ff0877ac */ /* 0x000ea20008000a00 */
[----:B------:R-:W-:Y:S01]  /*6d80*/  MOV R3, 0x0 ;  /* 0x0000000000037802 */ /* 0x000fe20000000f00 */
[----:B------:R-:W-:Y:S02]  /*6d90*/  HFMA2 R12, -RZ, RZ, 0, 5.9604644775390625e-08 ;  /* 0x00000001ff0c7431 */ /* 0x000fe400000001ff */
[----:B------:R-:W-:Y:S02]  /*6da0*/  IMAD.MOV.U32 R8, RZ, RZ, 0x192 ;  /* 0x00000192ff087424 */ /* 0x000fe400078e00ff */
[----:B------:R-:W-:Y:S01]  /*6db0*/  IMAD.MOV.U32 R13, RZ, RZ, RZ ;  /* 0x000000ffff0d7224 */ /* 0x000fe200078e00ff */
[----:B------:R-:W4:Y:S01]  /*6dc0*/  LDCU.64 UR6, c[0x4][0x80] ;  /* 0x01001000ff0677ac */ /* 0x000f220008000a00 */
[----:B------:R-:W3:Y:S01]  /*6dd0*/  LDC.64 R2, c[0x4][R3] ;  /* 0x0100000003027b82 */ /* 0x000ee20000000a00 */
[----:B------:R-:W5:Y:S01]  /*6de0*/  LDCU.64 UR4, c[0x4][0x18] ;  /* 0x01000300ff0477ac */ /* 0x000f620008000a00 */
[----:B--2---:R-:W-:Y:S01]  /*6df0*/  MOV R5, UR9 ;  /* 0x0000000900057c02 */ /* 0x004fe20008000f00 */
[----:B-1----:R-:W-:Y:S01]  /*6e00*/  IMAD.U32 R4, RZ, RZ, UR8 ;  /* 0x00000008ff047e24 */ /* 0x002fe2000f8e00ff */
[----:B----4-:R-:W-:Y:S01]  /*6e10*/  MOV R7, UR7 ;  /* 0x0000000700077c02 */ /* 0x010fe20008000f00 */
[----:B------:R-:W-:Y:S01]  /*6e20*/  IMAD.U32 R6, RZ, RZ, UR6 ;  /* 0x00000006ff067e24 */ /* 0x000fe2000f8e00ff */
[----:B-----5:R-:W-:Y:S01]  /*6e30*/  MOV R11, UR5 ;  /* 0x00000005000b7c02 */ /* 0x020fe20008000f00 */
[----:B------:R-:W-:Y:S02]  /*6e40*/  IMAD.U32 R10, RZ, RZ, UR4 ;  /* 0x00000004ff0a7e24 */ /* 0x000fe4000f8e00ff */
[----:B------:R-:W-:Y:S07]  /*6e50*/  LEPC R20, `(.L_x_119) ;  /* 0x000000001014794e */ /* 0x000fee0000000000 */
[----:B---3--:R-:W-:Y:S05]  /*6e60*/  CALL.ABS.NOINC R2 ;  /* 0x0000000002007343 */ /* 0x008fea0003c00000 */
.L_x_119:
[----:B------:R-:W-:Y:S01]  /*6e70*/  IMAD.U32 R42, R45, 0x10000, RZ ;  /* 0x000100002d2a7824 */ /* 0x000fe200078e00ff */
[C---:B------:R-:W-:Y:S01]  /*6e80*/  SHF.L.U32 R2, R44.reuse, 0x10, RZ ;  /* 0x000000102c027819 */ /* 0x040fe200000006ff */
[----:B------:R-:W-:Y:S05]  /*6e90*/  WARPSYNC.ALL ;  /* 0x0000000000007948 */ /* 0x000fea0003800000 */
[----:B------:R-:W-:Y:S01]  /*6ea0*/  R2UR UR4, R39 ;  /* 0x00000000270472ca */ /* 0x000fe200000e0000 */
[----:B------:R-:W-:Y:S01]  /*6eb0*/  HFMA2 R54, -RZ, RZ, 0, 9.5367431640625e-07 ;  /* 0x00000010ff367431 */ /* 0x000fe200000001ff */
[C---:B------:R-:W-:Y:S01]  /*6ec0*/  PRMT R3, R44.reuse, 0x8880, RZ ;  /* 0x000088802c037816 */ /* 0x040fe200000000ff */
[----:B------:R-:W-:Y:S01]  /*6ed0*/  BSSY.RECONVERGENT B0, `(.L_x_120) ;  /* 0x00000a2000007945 */ /* 0x000fe20003800200 */
[----:B------:R-:W-:Y:S02]  /*6ee0*/  SHF.L.U32 R41, R44, 0x8, RZ ;  /* 0x000000082c297819 */ /* 0x000fe400000006ff */
[----:B------:R-:W-:Y:S02]  /*6ef0*/  IADD3 R55, PT, PT, R74, UR43, RZ ;  /* 0x0000002b4a377c10 */ /* 0x000fe4000fffe0ff */
[----:B------:R-:W-:Y:S02]  /*6f00*/  LOP3.LUT P5, RZ, R75, 0x80, RZ, 0xc0, !PT ;  /* 0x000000804bff7812 */ /* 0x000fe400078ac0ff */
[----:B------:R-:W-:Y:S02]  /*6f10*/  ISETP.NE.AND P0, PT, R87, RZ, PT ;  /* 0x000000ff5700720c */ /* 0x000fe40003f05270 */
[----:B------:R-:W-:Y:S01]  /*6f20*/  SEL R54, R54, 0xfffffff0, !P5 ;  /* 0xfffffff036367807 */ /* 0x000fe20006800000 */
[----:B-1----:R-:W1:Y:S01]  /*6f30*/  LDTM.x32 R4, tmem[UR4] ;  /* 0x00000004000479ee */ /* 0x002e6200082c0000 */
[----:B------:R-:W-:Y:S02]  /*6f40*/  ISETP.NE.AND P6, PT, R60, RZ, PT ;  /* 0x000000ff3c00720c */ /* 0x000fe40003fc5270 */
[----:B------:R-:W-:Y:S01]  /*6f50*/  IADD3 R88, PT, PT, R55, R54, RZ ;  /* 0x0000003637587210 */ /* 0x000fe20007ffe0ff */
[C---:B-1----:R-:W-:Y:S01]  /*6f60*/  IMAD R0, R38.reuse, R4, RZ ;  /* 0x0000000426007224 */ /* 0x042fe200078e02ff */
[----:B------:R-:W-:Y:S01]  /*6f70*/  SHF.R.S32.HI R4, RZ, 0x18, R2 ;  /* 0x00000018ff047819 */ /* 0x000fe20000011402 */
[C---:B------:R-:W-:Y:S01]  /*6f80*/  IMAD R2, R38.reuse, R5, RZ ;  /* 0x0000000526027224 */ /* 0x040fe200078e02ff */
[----:B------:R-:W-:Y:S01]  /*6f90*/  SHF.R.S32.HI R5, RZ, 0x18, R41 ;  /* 0x00000018ff057819 */ /* 0x000fe20000011429 */
[----:B------:R-:W-:Y:S01]  /*6fa0*/  IMAD R0, R3, R40, R0 ;  /* 0x0000002803007224 */ /* 0x000fe200078e0200 */
[----:B------:R-:W-:Y:S01]  /*6fb0*/  PRMT R41, R45, 0x8880, RZ ;  /* 0x000088802d297816 */ /* 0x000fe200000000ff */
[----:B------:R-:W-:Y:S02]  /*6fc0*/  IMAD R3, R38, R6, RZ ;  /* 0x0000000626037224 */ /* 0x000fe400078e02ff */
[-C--:B------:R-:W-:Y:S01]  /*6fd0*/  IMAD R2, R4, R40.reuse, R2 ;  /* 0x0000002804027224 */ /* 0x080fe200078e0202 */
[----:B------:R-:W-:Y:S01]  /*6fe0*/  SHF.R.S32.HI R4, RZ, 0x18, R44 ;  /* 0x00000018ff047819 */ /* 0x000fe2000001142c */
[C---:B------:R-:W-:Y:S02]  /*6ff0*/  IMAD R7, R38.reuse, R7, RZ ;  /* 0x0000000726077224 */ /* 0x040fe400078e02ff */
[-C--:B------:R-:W-:Y:S02]  /*7000*/  IMAD R3, R5, R40.reuse, R3 ;  /* 0x0000002805037224 */ /* 0x080fe400078e0203 */
[----:B------:R-:W-:Y:S02]  /*7010*/  IMAD R5, R38, R9, RZ ;  /* 0x0000000926057224 */ /* 0x000fe400078e02ff */
[----:B------:R-:W-:Y:S02]  /*7020*/  IMAD R7, R4, R40, R7 ;  /* 0x0000002804077224 */ /* 0x000fe400078e0207 */
[C---:B------:R-:W-:Y:S02]  /*7030*/  IMAD R9, R38.reuse, R13, RZ ;  /* 0x0000000d26097224 */ /* 0x040fe400078e02ff */
[C---:B------:R-:W-:Y:S01]  /*7040*/  IMAD R4, R38.reuse, R8, RZ ;  /* 0x0000000826047224 */ /* 0x040fe200078e02ff */
[----:B------:R-:W-:Y:S01]  /*7050*/  I2IP.S8.S32.SAT R56, R7, R3, RZ ;  /* 0x0000000307387239 */ /* 0x000fe200000014ff */
[C---:B------:R-:W-:Y:S01]  /*7060*/  IMAD R13, R38.reuse, R17, RZ ;  /* 0x00000011260d7224 */ /* 0x040fe200078e02ff */
[----:B------:R-:W-:Y:S01]  /*7070*/  SHF.R.S32.HI R7, RZ, 0x18, R45 ;  /* 0x00000018ff077819 */ /* 0x000fe2000001142d */
[----:B------:R-:W-:Y:S01]  /*7080*/  IMAD R8, R38, R12, RZ ;  /* 0x0000000c26087224 */ /* 0x000fe200078e02ff */
[----:B------:R-:W-:Y:S01]  /*7090*/  I2IP.S8.S32.SAT R56, R2, R0, R56 ;  /* 0x0000000002387239 */ /* 0x000fe20000001438 */
[C---:B------:R-:W-:Y:S01]  /*70a0*/  IMAD R17, R38.reuse, R21, RZ ;  /* 0x0000001526117224 */ /* 0x040fe200078e02ff */
[----:B------:R-:W-:Y:S01]  /*70b0*/  SHF.R.S32.HI R2, RZ, 0x18, R46 ;  /* 0x00000018ff027819 */ /* 0x000fe2000001142e */
[----:B------:R-:W-:Y:S01]  /*70c0*/  IMAD R12, R38, R16, RZ ;  /* 0x00000010260c7224 */ /* 0x000fe200078e02ff */
[----:B------:R-:W-:Y:S01]  /*70d0*/  SHF.L.U32 R0, R46, 0x8, RZ ;  /* 0x000000082e007819 */ /* 0x000fe200000006ff */
[C---:B------:R-:W-:Y:S02]  /*70e0*/  IMAD R21, R38.reuse, R25, RZ ;  /* 0x0000001926157224 */ /* 0x040fe400078e02ff */
[C---:B------:R-:W-:Y:S01]  /*70f0*/  IMAD R16, R38.reuse, R20, RZ ;  /* 0x0000001426107224 */ /* 0x040fe200078e02ff */
[----:B------:R-:W-:Y:S01]  /*7100*/  SHF.R.S32.HI R0, RZ, 0x18, R0 ;  /* 0x00000018ff007819 */ /* 0x000fe20000011400 */
[C---:B------:R-:W-:Y:S02]  /*7110*/  IMAD R25, R38.reuse, R29, RZ ;  /* 0x0000001d26197224 */ /* 0x040fe400078e02ff */
[C---:B------:R-:W-:Y:S02]  /*7120*/  IMAD R20, R38.reuse, R24, RZ ;  /* 0x0000001826147224 */ /* 0x040fe400078e02ff */
[C---:B------:R-:W-:Y:S01]  /*7130*/  IMAD R29, R38.reuse, R33, RZ ;  /* 0x00000021261d7224 */ /* 0x040fe200078e02ff */
[----:B------:R-:W-:Y:S01]  /*7140*/  SHF.L.U32 R33, R45, 0x8, RZ ;  /* 0x000000082d217819 */ /* 0x000fe200000006ff */
[C---:B------:R-:W-:Y:S02]  /*7150*/  IMAD R24, R38.reuse, R28, RZ ;  /* 0x0000001c26187224 */ /* 0x040fe400078e02ff */
[C---:B------:R-:W-:Y:S01]  /*7160*/  IMAD R28, R38.reuse, R32, RZ ;  /* 0x00000020261c7224 */ /* 0x040fe200078e02ff */
[----:B------:R-:W-:Y:S01]  /*7170*/  SHF.R.S32.HI R32, RZ, 0x18, R42 ;  /* 0x00000018ff207819 */ /* 0x000fe2000001142a */
[----:B------:R-:W-:Y:S01]  /*7180*/  IMAD R4, R41, R40, R4 ;  /* 0x0000002829047224 */ /* 0x000fe200078e0204 */
[----:B------:R-:W-:Y:S01]  /*7190*/  SHF.R.S32.HI R3, RZ, 0x18, R33 ;  /* 0x00000018ff037819 */ /* 0x000fe20000011421 */
[----:B------:R-:W-:Y:S01]  /*71a0*/  IMAD R6, R38, R10, RZ ;  /* 0x0000000a26067224 */ /* 0x000fe200078e02ff */
[----:B------:R-:W-:Y:S01]  /*71b0*/  PRMT R33, R46, 0x8880, RZ ;  /* 0x000088802e217816 */ /* 0x000fe200000000ff */
[-C--:B------:R-:W-:Y:S01]  /*71c0*/  IMAD R5, R32, R40.reuse, R5 ;  /* 0x0000002820057224 */ /* 0x080fe200078e0205 */
[----:B------:R-:W-:Y:S01]  /*71d0*/  SHF.L.U32 R32, R46, 0x10, RZ ;  /* 0x000000102e207819 */ /* 0x000fe200000006ff */
[C---:B------:R-:W-:Y:S02]  /*71e0*/  IMAD R11, R38.reuse, R11, RZ ;  /* 0x0000000b260b7224 */ /* 0x040fe400078e02ff */
[-C--:B------:R-:W-:Y:S02]  /*71f0*/  IMAD R6, R3, R40.reuse, R6 ;  /* 0x0000002803067224 */ /* 0x080fe400078e0206 */
[----:B------:R-:W-:Y:S01]  /*7200*/  IMAD R11, R7, R40, R11 ;  /* 0x00000028070b7224 */ /* 0x000fe200078e020b */
[----:B------:R-:W-:Y:S01]  /*7210*/  SHF.R.S32.HI R7, RZ, 0x18, R32 ;  /* 0x00000018ff077819 */ /* 0x000fe20000011420 */
[----:B------:R-:W-:Y:S02]  /*7220*/  IMAD.MOV.U32 R3, RZ, RZ, R33 ;  /* 0x000000ffff037224 */ /* 0x000fe400078e0021 */
[----:B------:R-:W-:Y:S01]  /*7230*/  IMAD R10, R38, R14, RZ ;  /* 0x0000000e260a7224 */ /* 0x000fe200078e02ff */
[----:B------:R-:W-:Y:S01]  /*7240*/  I2IP.S8.S32.SAT R11, R11, R6, RZ ;  /* 0x000000060b0b7239 */ /* 0x000fe200000014ff */
[-C--:B------:R-:W-:Y:S01]  /*7250*/  IMAD R8, R3, R40.reuse, R8 ;  /* 0x0000002803087224 */ /* 0x080fe200078e0208 */
[----:B------:R-:W-:Y:S01]  /*7260*/  SHF.L.U32 R3, R47, 0x10, RZ ;  /* 0x000000102f037819 */ /* 0x000fe200000006ff */
[-C--:B------:R-:W-:Y:S01]  /*7270*/  IMAD R9, R7, R40.reuse, R9 ;  /* 0x0000002807097224 */ /* 0x080fe200078e0209 */
[C---:B------:R-:W-:Y:S01]  /*7280*/  PRMT R7, R47.reuse, 0x8880, RZ ;  /* 0x000088802f077816 */ /* 0x040fe200000000ff */
[----:B------:R-:W-:Y:S01]  /*7290*/  IMAD R10, R0, R40, R10 ;  /* 0x00000028000a7224 */ /* 0x000fe200078e020a */
[----:B------:R-:W-:Y:S01]  /*72a0*/  SHF.R.S32.HI R3, RZ, 0x18, R3 ;  /* 0x00000018ff037819 */ /* 0x000fe20000011403 */
[----:B------:R-:W-:Y:S01]  /*72b0*/  IMAD R15, R38, R15, RZ ;  /* 0x0000000f260f7224 */ /* 0x000fe200078e02ff */
[----:B------:R-:W-:Y:S01]  /*72c0*/  MOV R0, R7 ;  /* 0x0000000700007202 */ /* 0x000fe20000000f00 */
[----:B------:R-:W-:Y:S01]  /*72d0*/  IMAD.SHL.U32 R6, R47, 0x100, RZ ;  /* 0x000001002f067824 */ /* 0x000fe200078e00ff */
[----:B------:R-:W-:Y:S01]  /*72e0*/  I2IP.S8.S32.SAT R57, R5, R4, R11 ;  /* 0x0000000405397239 */ /* 0x000fe2000000140b */
[-C--:B------:R-:W-:Y:S01]  /*72f0*/  IMAD R15, R2, R40.reuse, R15 ;  /* 0x00000028020f7224 */ /* 0x080fe200078e020f */
[----:B------:R-:W-:Y:S01]  /*7300*/  SHF.R.S32.HI R2, RZ, 0x18, R47 ;  /* 0x00000018ff027819 */ /* 0x000fe2000001142f */
[----:B------:R-:W-:Y:S01]  /*7310*/  IMAD R12, R0, R40, R12 ;  /* 0x00000028000c7224 */ /* 0x000fe200078e020c */
[----:B------:R-:W-:Y:S01]  /*7320*/  SHF.R.S32.HI R6, RZ, 0x18, R6 ;  /* 0x00000018ff067819 */ /* 0x000fe20000011406 */
[----:B------:R-:W-:Y:S01]  /*7330*/  IMAD R14, R38, R18, RZ ;  /* 0x00000012260e7224 */ /* 0x000fe200078e02ff */
[----:B---3--:R-:W-:Y:S01]  /*7340*/  PRMT R0, R48, 0x8880, RZ ;  /* 0x0000888030007816 */ /* 0x008fe200000000ff */
[-C--:B------:R-:W-:Y:S01]  /*7350*/  IMAD R13, R3, R40.reuse, R13 ;  /* 0x00000028030d7224 */ /* 0x080fe200078e020d */
[C---:B------:R-:W-:Y:S01]  /*7360*/  SHF.L.U32 R4, R49.reuse, 0x10, RZ ;  /* 0x0000001031047819 */ /* 0x040fe200000006ff */
[----:B------:R-:W-:Y:S01]  /*7370*/  IMAD R19, R38, R19, RZ ;  /* 0x0000001326137224 */ /* 0x000fe200078e02ff */
[C---:B------:R-:W-:Y:S01]  /*7380*/  PRMT R3, R49.reuse, 0x8880, RZ ;  /* 0x0000888031037816 */ /* 0x040fe200000000ff */
[-C--:B------:R-:W-:Y:S01]  /*7390*/  IMAD R14, R6, R40.reuse, R14 ;  /* 0x00000028060e7224 */ /* 0x080fe200078e020e */
[----:B------:R-:W-:Y:S01]  /*73a0*/  SHF.L.U32 R5, R49, 0x8, RZ ;  /* 0x0000000831057819 */ /* 0x000fe200000006ff */
[-C--:B------:R-:W-:Y:S01]  /*73b0*/  IMAD R19, R2, R40.reuse, R19 ;  /* 0x0000002802137224 */ /* 0x080fe200078e0213 */
[----:B------:R-:W-:Y:S01]  /*73c0*/  SHF.L.U32 R2, R48, 0x10, RZ ;  /* 0x0000001030027819 */ /* 0x000fe200000006ff */
[----:B------:R-:W-:Y:S01]  /*73d0*/  IMAD R16, R0, R40, R16 ;  /* 0x0000002800107224 */ /* 0x000fe200078e0210 */
[----:B------:R-:W-:Y:S01]  /*73e0*/  SHF.R.S32.HI R4, RZ, 0x18, R4 ;  /* 0x00000018ff047819 */ /* 0x000fe20000011404 */
[----:B------:R-:W-:Y:S01]  /*73f0*/  IMAD.SHL.U32 R0, R48, 0x100, RZ ;  /* 0x0000010030007824 */ /* 0x000fe200078e00ff */
[----:B------:R-:W-:Y:S01]  /*7400*/  SHF.R.S32.HI R2, RZ, 0x18, R2 ;  /* 0x00000018ff027819 */ /* 0x000fe20000011402 */
[C---:B------:R-:W-:Y:S01]  /*7410*/  IMAD R18, R38.reuse, R22, RZ ;  /* 0x0000001626127224 */ /* 0x040fe200078e02ff */
[----:B------:R-:W-:Y:S01]  /*7420*/  I2IP.S8.S32.SAT R10, R15, R10, RZ ;  /* 0x0000000a0f0a7239 */ /* 0x000fe200000014ff */
[----:B------:R-:W-:Y:S01]  /*7430*/  IMAD R23, R38, R23, RZ ;  /* 0x0000001726177224 */ /* 0x000fe200078e02ff */
[----:B------:R-:W-:Y:S01]  /*7440*/  SHF.R.S32.HI R0, RZ, 0x18, R0 ;  /* 0x00000018ff007819 */ /* 0x000fe20000011400 */
[----:B------:R-:W-:Y:S01]  /*7450*/  IMAD R17, R2, R40, R17 ;  /* 0x0000002802117224 */ /* 0x000fe200078e0211 */
[----:B------:R-:W-:Y:S01]  /*7460*/  SHF.R.S32.HI R2, RZ, 0x18, R48 ;  /* 0x00000018ff027819 */ /* 0x000fe20000011430 */
[----:B------:R-:W-:Y:S01]  /*7470*/  IMAD R22, R38, R26, RZ ;  /* 0x0000001a26167224 */ /* 0x000fe200078e02ff */
[----:B------:R-:W-:Y:S01]  /*7480*/  I2IP.S8.S32.SAT R14, R19, R14, RZ ;  /* 0x0000000e130e7239 */ /* 0x000fe200000014ff */
[-C--:B------:R-:W-:Y:S01]  /*7490*/  IMAD R18, R0, R40.reuse, R18 ;  /* 0x0000002800127224 */ /* 0x080fe200078e0212 */
[----:B------:R-:W-:Y:S01]  /*74a0*/  SHF.R.S32.HI R0, RZ, 0x18, R5 ;  /* 0x00000018ff007819 */ /* 0x000fe20000011405 */
[-C--:B------:R-:W-:Y:S01]  /*74b0*/  IMAD R23, R2, R40.reuse, R23 ;  /* 0x0000002802177224 */ /* 0x080fe200078e0217 */
[----:B------:R-:W-:Y:S01]  /*74c0*/  SHF.R.S32.HI R2, RZ, 0x18, R49 ;  /* 0x00000018ff027819 */ /* 0x000fe20000011431 */
[-C--:B------:R-:W-:Y:S01]  /*74d0*/  IMAD R20, R3, R40.reuse, R20 ;  /* 0x0000002803147224 */ /* 0x080fe200078e0214 */
[----:B------:R-:W-:Y:S01]  /*74e0*/  SHF.L.U32 R3, R50, 0x8, RZ ;  /* 0x0000000832037819 */ /* 0x000fe200000006ff */
[----:B------:R-:W-:Y:S01]  /*74f0*/  IMAD R21, R4, R40, R21 ;  /* 0x0000002804157224 */ /* 0x000fe200078e0215 */
[----:B------:R-:W-:Y:S01]  /*7500*/  SHF.R.S32.HI R5, RZ, 0x18, R51 ;  /* 0x00000018ff057819 */ /* 0x000fe20000011433 */
[----:B------:R-:W-:Y:S01]  /*7510*/  IMAD R27, R38, R27, RZ ;  /* 0x0000001b261b7224 */ /* 0x000fe200078e02ff */
[----:B------:R-:W-:Y:S01]  /*7520*/  SHF.R.S32.HI R3, RZ, 0x18, R3 ;  /* 0x00000018ff037819 */ /* 0x000fe20000011403 */
[----:B------:R-:W-:Y:S01]  /*7530*/  IMAD.U32 R4, R50, 0x10000, RZ ;  /* 0x0001000032047824 */ /* 0x000fe200078e00ff */
[----:B------:R-:W-:Y:S01]  /*7540*/  I2IP.S8.S32.SAT R18, R23, R18, RZ ;  /* 0x0000001217127239 */ /* 0x000fe200000014ff */
[-C--:B------:R-:W-:Y:S01]  /*7550*/  IMAD R22, R0, R40.reuse, R22 ;  /* 0x0000002800167224 */ /* 0x080fe200078e0216 */
[----:B------:R-:W-:Y:S01]  /*7560*/  PRMT R0, R50, 0x8880, RZ ;  /* 0x0000888032007816 */ /* 0x000fe200000000ff */
[----:B------:R-:W-:Y:S01]  /*7570*/  IMAD R27, R2, R40, R27 ;  /* 0x00000028021b7224 */ /* 0x000fe200078e021b */
[----:B------:R-:W-:Y:S01]  /*7580*/  SHF.R.S32.HI R2, RZ, 0x18, R4 ;  /* 0x00000018ff027819 */ /* 0x000fe20000011404 */
[----:B------:R-:W-:Y:S01]  /*7590*/  IMAD R26, R38, R30, RZ ;  /* 0x0000001e261a7224 */ /* 0x000fe200078e02ff */
[----:B------:R-:W-:Y:S01]  /*75a0*/  I2IP.S8.S32.SAT R58, R9, R8, R10 ;  /* 0x00000008093a7239 */ /* 0x000fe2000000140a */
[-C--:B------:R-:W-:Y:S01]  /*75b0*/  IMAD R24, R0, R40.reuse, R24 ;  /* 0x0000002800187224 */ /* 0x080fe200078e0218 */
[----:B------:R-:W-:Y:S01]  /*75c0*/  SHF.R.S32.HI R0, RZ, 0x18, R50 ;  /* 0x00000018ff007819 */ /* 0x000fe20000011432 */
[-C--:B------:R-:W-:Y:S01]  /*75d0*/  IMAD R25, R2, R40.reuse, R25 ;  /* 0x0000002802197224 */ /* 0x080fe200078e0219 */
[----:B------:R-:W-:Y:S01]  /*75e0*/  PRMT R2, R51, 0x8880, RZ ;  /* 0x0000888033027816 */ /* 0x000fe200000000ff */
[----:B------:R-:W-:Y:S01]  /*75f0*/  IMAD R26, R3, R40, R26 ;  /* 0x00000028031a7224 */ /* 0x000fe200078e021a */
[----:B------:R-:W-:Y:S01]  /*7600*/  SHF.L.U32 R3, R51, 0x10, RZ ;  /* 0x0000001033037819 */ /* 0x000fe200000006ff */
[----:B------:R-:W-:Y:S01]  /*7610*/  IMAD R31, R38, R31, RZ ;  /* 0x0000001f261f7224 */ /* 0x000fe200078e02ff */
[----:B------:R-:W-:Y:S01]  /*7620*/  I2IP.S8.S32.SAT R59, R13, R12, R14 ;  /* 0x0000000c0d3b7239 */ /* 0x000fe2000000140e */
[----:B------:R-:W-:Y:S01]  /*7630*/  IMAD.SHL.U32 R4, R51, 0x100, RZ ;  /* 0x0000010033047824 */ /* 0x000fe200078e00ff */
[----:B------:R-:W-:Y:S01]  /*7640*/  SHF.R.S32.HI R3, RZ, 0x18, R3 ;  /* 0x00000018ff037819 */ /* 0x000fe20000011403 */
[----:B------:R-:W-:Y:S01]  /*7650*/  IMAD R31, R0, R40, R31 ;  /* 0x00000028001f7224 */ /* 0x000fe200078e021f */
[----:B------:R-:W-:Y:S01]  /*7660*/  I2IP.S8.S32.SAT R16, R17, R16, R18 ;  /* 0x0000001011107239 */ /* 0x000fe20000001412 */
[----:B------:R1:W-:Y:S01]  /*7670*/  STS.128 [R74+UR43+0x4200], R56 ;  /* 0x004200384a007988 */ /* 0x0003e20008000c2b */
[----:B------:R-:W-:Y:S01]  /*7680*/  SHF.R.S32.HI R4, RZ, 0x18, R4 ;  /* 0x00000018ff047819 */ /* 0x000fe20000011404 */
[----:B------:R-:W-:Y:S01]  /*7690*/  IMAD R28, R2, R40, R28 ;  /* 0x00000028021c7224 */ /* 0x000fe200078e021c */
[----:B------:R-:W-:Y:S01]  /*76a0*/  I2IP.S8.S32.SAT R22, R27, R22, RZ ;  /* 0x000000161b167239 */ /* 0x000fe200000014ff */
[C---:B------:R-:W-:Y:S01]  /*76b0*/  IMAD R30, R38.reuse, R34, RZ ;  /* 0x00000022261e7224 */ /* 0x040fe200078e02ff */
[----:B------:R-:W-:Y:S01]  /*76c0*/  I2IP.S8.S32.SAT R18, R31, R26, RZ ;  /* 0x0000001a1f127239 */ /* 0x000fe200000014ff */
[----:B------:R-:W-:Y:S01]  /*76d0*/  IMAD R29, R3, R40, R29 ;  /* 0x00000028031d7224 */ /* 0x000fe200078e021d */
[----:B------:R-:W-:Y:S01]  /*76e0*/  I2IP.S8.S32.SAT R17, R21, R20, R22 ;  /* 0x0000001415117239 */ /* 0x000fe20000001416 */
[----:B------:R-:W-:Y:S01]  /*76f0*/  IMAD R35, R38, R35, RZ ;  /* 0x0000002326237224 */ /* 0x000fe200078e02ff */
[----:B------:R-:W-:Y:S01]  /*7700*/  I2IP.S8.S32.SAT R18, R25, R24, R18 ;  /* 0x0000001819127239 */ /* 0x000fe20000001412 */
[-C--:B------:R-:W-:Y:S01]  /*7710*/  IMAD R30, R4, R40.reuse, R30 ;  /* 0x00000028041e7224 */ /* 0x080fe200078e021e */
[----:B------:R-:W-:Y:S01]  /*7720*/  LEA R0, R83, UR43, 0x3 ;  /* 0x0000002b53007c11 */ /* 0x000fe2000f8e18ff */
[----:B------:R-:W-:Y:S01]  /*7730*/  IMAD R35, R5, R40, R35 ;  /* 0x0000002805237224 */ /* 0x000fe200078e0223 */
[----:B------:R-:W-:Y:S04]  /*7740*/  @P6 SHF.L.U32 R2, R82, 0x1f, RZ ;  /* 0x0000001f52026819 */ /* 0x000fe800000006ff */
[----:B------:R-:W-:Y:S04]  /*7750*/  I2IP.S8.S32.SAT R19, R35, R30, RZ ;  /* 0x0000001e23137239 */ /* 0x000fe800000014ff */
[----:B------:R-:W-:Y:S05]  /*7760*/  I2IP.S8.S32.SAT R19, R29, R28, R19 ;  /* 0x0000001c1d137239 */ /* 0x000fea0000001413 */
[----:B------:R1:W-:Y:S01]  /*7770*/  STS.128 [R88+0x4200], R16 ;  /* 0x0042001058007388 */ /* 0x0003e20000000c00 */
[----:B------:R-:W-:Y:S01]  /*7780*/  @!PT LDS RZ, [RZ] ;  /* 0x00000000fffff984 */ /* 0x000fe20000000800 */
[----:B------:R-:W-:Y:S01]  /*7790*/  @!PT LDS RZ, [RZ] ;  /* 0x00000000fffff984 */ /* 0x000fe20000000800 */
[----:B------:R-:W-:Y:S01]  /*77a0*/  @!PT LDS RZ, [RZ] ;  /* 0x00000000fffff984 */ /* 0x000fe20000000800 */
[----:B------:R-:W-:Y:S01]  /*77b0*/  @!PT LDS RZ, [RZ] ;  /* 0x00000000fffff984 */ /* 0x000fe20000000800 */
[----:B------:R2:W-:Y:S07]  /*77c0*/  MEMBAR.ALL.CTA ;  /* 0x0000000000007992 */ /* 0x0005ee0000008000 */
[----:B--2---:R-:W2:Y:S02]  /*77d0*/  FENCE.VIEW.ASYNC.S ;  /* 0x00000000000073c6 */ /* 0x004ea40000000000 */
[----:B--2---:R-:W-:Y:S06]  /*77e0*/  BAR.SYNC.DEFER_BLOCKING 0x1, 0x80 ;  /* 0x0042000000007b1d */ /* 0x004fec0000010000 */
[----:B------:R-:W-:Y:S05]  /*77f0*/  @P0 BRA `(.L_x_121) ;  /* 0x00000000003c0947 */ /* 0x000fea0003800000 */
[----:B------:R-:W2:Y:S01]  /*7800*/  LDCU.64 UR6, c[0x0][0x348] ;  /* 0x00006900ff0677ac */ /* 0x000ea20008000a00 */
[----:B------:R-:W-:Y:S01]  /*7810*/  UIADD3 UR4, UPT, UPT, UR43, 0x4200, URZ ;  /* 0x000042002b047890 */ /* 0x000fe2000fffe0ff */
[----:B------:R-:W-:Y:S01]  /*7820*/  UMOV UR51, UR36 ;  /* 0x0000002400337c82 */ /* 0x000fe20008000000 */
[----:B------:R-:W-:Y:S02]  /*7830*/  UIADD3 UR9, UPT, UPT, UR49, 0x80, URZ ;  /* 0x0000008031097890 */ /* 0x000fe4000fffe0ff */
[----:B------:R-:W-:Y:S02]  /*7840*/  UIADD3 UR8, UPT, UPT, UR43, 0x4a00, URZ ;  /* 0x00004a002b087890 */ /* 0x000fe4000fffe0ff */
[----:B------:R-:W-:Y:S01]  /*7850*/  MOV R86, UR4 ;  /* 0x0000000400567c02 */ /* 0x000fe20008000f00 */
[----:B------:R-:W-:Y:S01]  /*7860*/  UMOV UR10, UR50 ;  /* 0x00000032000a7c82 */ /* 0x000fe20008000000 */
[----:B------:R-:W-:Y:S02]  /*7870*/  UMOV UR11, UR36 ;  /* 0x00000024000b7c82 */ /* 0x000fe40008000000 */
[----:B------:R-:W-:Y:S01]  /*7880*/  R2UR UR48, R86 ;  /* 0x00000000563072ca */ /* 0x000fe200000e0000 */
[----:B--2---:R-:W-:Y:S04]  /*7890*/  UIADD3 UR4, UP0, UPT, UR6, 0x680, URZ ;  /* 0x0000068006047890 */ /* 0x004fe8000ff1e0ff */
[----:B------:R-:W-:Y:S09]  /*78a0*/  UIADD3.X UR5, UPT, UPT, URZ, UR7, URZ, UP0, !UPT ;  /* 0x00000007ff057290 */ /* 0x000ff200087fe4ff */
[----:B------:R2:W-:Y:S01]  /*78b0*/  UTMASTG.3D [UR48], [UR4] ;  /* 0x00000030040073b5 */ /* 0x0005e20008010000 */
[----:B------:R2:W-:Y:S01]  /*78c0*/  UTMASTG.3D [UR8], [UR4] ;  /* 0x00000008040073b5 */ /* 0x0005e20008010000 */
[----:B------:R0:W-:Y:S01]  /*78d0*/  UTMACMDFLUSH ;  /* 0x00000000000079b7 */ /* 0x0001e20000000000 */
[----:B--2---:R-:W-:Y:S04]  /*78e0*/  DEPBAR.LE SB0, 0x1 ;  /* 0x000080400000791a */ /* 0x004fe80000000000 */
.L_x_121:
[----:B------:R-:W-:Y:S05]  /*78f0*/  BSYNC.RECONVERGENT B0 ;  /* 0x0000000000007941 */ /* 0x000fea0003800200 */
.L_x_120:
[----:B------:R-:W-:Y:S06]  /*7900*/  BAR.SYNC.DEFER_BLOCKING 0x1, 0x80 ;  /* 0x0042000000007b1d */ /* 0x000fec0000010000 */
[----:B------:R-:W2:Y:S01]  /*7910*/  @P6 SYNCS.PHASECHK.TRANS64.TRYWAIT P0, [R0+URZ+0x80], R2 ;  /* 0x00008002000065a7 */ /* 0x000ea200080011ff */
[----:B------:R-:W-:Y:S01]  /*7920*/  BSSY B1, `(.L_x_122) ;  /* 0x000001f000017945 */ /* 0x000fe20003800000 */
[----:B--2---:R-:W-:Y:S03]  /*7930*/  @P6 SEL R52, RZ, 0x1, !P0 ;  /* 0x00000001ff346807 */ /* 0x004fe60004000000 */
[----:B------:R-:W-:Y:S05]  /*7940*/  @!P6 BRA `(.L_x_123) ;  /* 0x000000000070e947 */ /* 0x000fea0003800000 */
[----:B------:R-:W-:Y:S01]  /*7950*/  ISETP.NE.AND P1, PT, R53, RZ, PT ;  /* 0x000000ff3500720c */ /* 0x000fe20003f25270 */
[----:B------:R-:W-:Y:S01]  /*7960*/  BSSY B0, `(.L_x_124) ;  /* 0x0000008000007945 */ /* 0x000fe20003800000 */
[----:B------:R-:W-:Y:S11]  /*7970*/  ISETP.NE.AND P0, PT, R52, RZ, PT ;  /* 0x000000ff3400720c */ /* 0x000ff60003f05270 */
[----:B------:R-:W-:Y:S04]  /*7980*/  @P1 IMAD R4, R83, 0x1000, R55 ;  /* 0x0000100053041824 */ /* 0x000fe800078e0237 */
[----:B------:R-:W-:Y:S01]  /*7990*/  @P1 IMAD.IADD R3, R54, 0x1, R4 ;  /* 0x0000000136031824 */ /* 0x000fe200078e0204 */
[----:B------:R-:W-:Y:S06]  /*79a0*/  @P0 BRA `(.L_x_125) ;  /* 0x00000000000c0947 */ /* 0x000fec0003800000 */
[----:B------:R-:W-:Y:S04]  /*79b0*/  SHF.L.U32 R2, R82, 0x1f, RZ ;  /* 0x0000001f52027819 */ /* 0x000fe800000006ff */
[----:B------:R-:W2:Y:S02]  /*79c0*/  SYNCS.PHASECHK.TRANS64.TRYWAIT P0, [R0+URZ+0x80], R2 ;  /* 0x00008002000075a7 */ /* 0x000ea400080011ff */
[----:B--2---:R-:W-:Y:S05]  /*79d0*/  @!P0 BRA `(.L_x_126) ;  /* 0x0000003400c08947 */ /* 0x004fea0003800000 */
.L_x_125:
[----:B------:R-:W-:Y:S05]  /*79e0*/  BSYNC B0 ;  /* 0x0000000000007941 */ /* 0x000fea0003800000 */
.L_x_124:
[----:B------:R-:W-:Y:S01]  /*79f0*/  ISETP.NE.AND P0, PT, R53, RZ, PT ;  /* 0x000000ff3500720c */ /* 0x000fe20003f05270 */
[----:B--2---:R-:W-:Y:S02]  /*7a00*/  VIADD R2, R0, 0xa0 ;  /* 0x000000a000027836 */ /* 0x004fe40000000000 */
[----:B------:R-:W-:Y:S02]  /*7a10*/  IMAD.U32 R0, RZ, RZ, UR46 ;  /* 0x0000002eff007e24 */ /* 0x000fe4000f8e00ff */
[----:B------:R-:W-:Y:S03]  /*7a20*/  VIADD R83, R83, 0x1 ;  /* 0x0000000153537836 */ /* 0x000fe60000000000 */
[----:B------:R-:W-:Y:S05]  /*7a30*/  PRMT R0, R0, 0x654, R2 ;  /* 0x0000065400007816 */ /* 0x000fea0000000002 */
[----:B------:R2:W3:Y:S04]  /*7a40*/  @P0 LDS.128 R44, [R4+0x200] ;  /* 0x00020000042c0984 */ /* 0x0004e80000000c00 */
[----:B------:R2:W4:Y:S01]  /*7a50*/  @P0 LDS.128 R48, [R3+0x200] ;  /* 0x0002000003300984 */ /* 0x0005220000000c00 */
[C---:B------:R-:W-:Y:S01]  /*7a60*/  ISETP.NE.AND P0, PT, R83.reuse, 0x4, PT ;  /* 0x000000045300780c */ /* 0x040fe20003f05270 */
[----:B------:R-:W-:Y:S01]  /*7a70*/  @!PT LDS RZ, [RZ] ;  /* 0x00000000fffff984 */ /* 0x000fe20000000800 */
[----:B------:R-:W-:Y:S01]  /*7a80*/  @!PT LDS RZ, [RZ] ;  /* 0x00000000fffff984 */ /* 0x000fe20000000800 */
[----:B------:R-:W-:Y:S01]  /*7a90*/  @!PT LDS RZ, [RZ] ;  /* 0x00000000fffff984 */ /* 0x000fe20000000800 */
[----:B------:R-:W-:Y:S01]  /*7aa0*/  @!PT LDS RZ, [RZ] ;  /* 0x00000000fffff984 */ /* 0x000fe20000000800 */
[----:B------:R5:W-:Y:S06]  /*7ab0*/  MEMBAR.ALL.CTA ;  /* 0x0000000000007992 */ /* 0x000bec0000008000 */
[----:B-----5:R-:W5:Y:S01]  /*7ac0*/  FENCE.VIEW.ASYNC.S ;  /* 0x00000000000073c6 */ /* 0x020f620000000000 */
[----:B------:R-:W-:Y:S01]  /*7ad0*/  SEL R83, R83, RZ, P0 ;  /* 0x000000ff53537207 */ /* 0x000fe20000000000 */
[----:B-----5:R5:W-:Y:S02]  /*7ae0*/  SYNCS.ARRIVE.TRANS64.RED.A1T0 RZ, [R0+URZ], RZ ;  /* 0x000000ff00ff79a7 */ /* 0x020be400081004ff */
[----:B-----5:R-:W-:Y:S04]  /*7af0*/  SEL R0, RZ, 0x1, P0 ;  /* 0x00000001ff007807 */ /* 0x020fe80000000000 */
[----:B--23--:R-:W-:Y:S02]  /*7b00*/  LOP3.LUT R82, R82, R0, RZ, 0x3c, !PT ;  /* 0x0000000052527212 */ /* 0x00cfe400078e3cff */
.L_x_123:
[----:B------:R-:W-:Y:S05]  /*7b10*/  BSYNC B1 ;  /* 0x0000000000017941 */ /* 0x000fea0003800000 */
.L_x_122:
[----:B------:R-:W-:Y:S05]  /*7b20*/  VIADD R0, R39, 0x20 ;  /* 0x0000002027007836 */ /* 0x000fea0000000000 */
[----:B------:R-:W-:Y:S04]  /*7b30*/  SHF.R.U32.HI R0, RZ, 0x15, R0 ;  /* 0x00000015ff007819 */ /* 0x000fe80000011600 */
[----:B------:R-:W-:Y:S11]  /*7b40*/  LOP3.LUT P0, RZ, R0, 0x3, R77, 0x48, !PT ;  /* 0x0000000300ff7812 */ /* 0x000ff6000780484d */
[----:B------:R-:W-:Y:S02]  /*7b50*/  @!UPT UIADD3 URZ, UPT, UPT, URZ, URZ, URZ ;  /* 0x000000fffffff290 */ /* 0x000fe4000fffe0ff */
[----:B------:R-:W-:Y:S05]  /*7b60*/  @!P0 BRA `(.L_x_127) ;  /* 0x0000000000408947 */ /* 0x000fea0003800000 */
[----:B------:R-:W2:Y:S01]  /*7b70*/  LDCU.64 UR8, c[0x4][0x78] ;  /* 0x01000f00ff0877ac */ /* 0x000ea20008000a00 */
[----:B------:R-:W-:Y:S01]  /*7b80*/  MOV R3, 0x0 ;  /* 0x0000000000037802 */ /* 0x000fe20000000f00 */
[----:B------:R-:W-:Y:S02]  /*7b90*/  HFMA2 R12, -RZ, RZ, 0, 5.9604644775390625e-08 ;  /* 0x00000001ff0c7431 */ /* 0x000fe400000001ff */
[----:B------:R-:W-:Y:S02]  /*7ba0*/  IMAD.MOV.U32 R8, RZ, RZ, 0x192 ;  /* 0x00000192ff087424 */ /* 0x000fe400078e00ff */
[----:B------:R-:W-:Y:S01]  /*7bb0*/  IMAD.MOV.U32 R13, RZ, RZ, RZ ;  /* 0x000000ffff0d7224 */ /* 0x000fe200078e00ff */
[----:B------:R-:W3:Y:S01]  /*7bc0*/  LDCU.64 UR6, c[0x4][0x80] ;  /* 0x01001000ff0677ac */ /* 0x000ee20008000a00 */
[----:B------:R-:W1:Y:S01]  /*7bd0*/  LDC.64 R2, c[0x4][R3] ;  /* 0x0100000003027b82 */ /* 0x000e620000000a00 */
[----:B------:R-:W5:Y:S01]  /*7be0*/  LDCU.64 UR4, c[0x4][0x18] ;  /* 0x01000300ff0477ac */ /* 0x000f620008000a00 */
[----:B--2---:R-:W-:Y:S01]  /*7bf0*/  MOV R5, UR9 ;  /* 0x0000000900057c02 */ /* 0x004fe20008000f00 */
[----:B------:R-:W-:Y:S01]  /*7c00*/  IMAD.U32 R4, RZ, RZ, UR8 ;  /* 0x00000008ff047e24 */ /* 0x000fe2000f8e00ff */
[----:B---3--:R-:W-:Y:S01]  /*7c10*/  MOV R7, UR7 ;  /* 0x0000000700077c02 */ /* 0x008fe20008000f00 */
[----:B------:R-:W-:Y:S01]  /*7c20*/  IMAD.U32 R6, RZ, RZ, UR6 ;  /* 0x00000006ff067e24 */ /* 0x000fe2000f8e00ff */
[----:B-----5:R-:W-:Y:S01]  /*7c30*/  MOV R11, UR5 ;  /* 0x00000005000b7c02 */ /* 0x020fe20008000f00 */
[----:B------:R-:W-:Y:S02]  /*7c40*/  IMAD.U32 R10, RZ, RZ, UR4 ;  /* 0x00000004ff0a7e24 */ /* 0x000fe4000f8e00ff */
[----:B------:R-:W-:Y:S07]  /*7c50*/  LEPC R20, `(.L_x_127) ;  /* 0x000000001014794e */ /* 0x000fee0000000000 */
[----:B-1--4-:R-:W-:Y:S05]  /*7c60*/  CALL.ABS.NOINC R2 ;  /* 0x0000000002007343 */ /* 0x012fea0003c00000 */
.L_x_127:
[C---:B------:R-:W-:Y:S01]  /*7c70*/  SHF.L.U32 R2, R44.reuse, 0x10, RZ ;  /* 0x000000102c027819 */ /* 0x040fe200000006ff */
[----:B------:R-:W-:Y:S05]  /*7c80*/  WARPSYNC.ALL ;  /* 0x0000000000007948 */ /* 0x000fea0003800000 */
[----:B------:R-:W-:Y:S01]  /*7c90*/  R2UR UR4, R39 ;  /* 0x00000000270472ca */ /* 0x000fe200000e0000 */
[----:B------:R-:W-:Y:S01]  /*7ca0*/  BSSY.RECONVERGENT B0, `(.L_x_128) ;  /* 0x000009e000007945 */ /* 0x000fe20003800200 */
[C---:B------:R-:W-:Y:S02]  /*7cb0*/  PRMT R3, R44.reuse, 0x8880, RZ ;  /* 0x000088802c037816 */ /* 0x040fe400000000ff */
[----:B------:R-:W-:Y:S02]  /*7cc0*/  SHF.L.U32 R41, R44, 0x8, RZ ;  /* 0x000000082c297819 */ /* 0x000fe400000006ff */
[C---:B------:R-:W-:Y:S02]  /*7cd0*/  SHF.L.U32 R42, R45.reuse, 0x10, RZ ;  /* 0x000000102d2a7819 */ /* 0x040fe400000006ff */
[----:B------:R-:W-:Y:S02]  /*7ce0*/  SHF.L.U32 R43, R45, 0x8, RZ ;  /* 0x000000082d2b7819 */ /* 0x000fe400000006ff */
[----:B------:R-:W-:Y:S02]  /*7cf0*/  SHF.R.S32.HI R42, RZ, 0x18, R42 ;  /* 0x00000018ff2a7819 */ /* 0x000fe4000001142a */
[----:B------:R-:W-:Y:S01]  /*7d00*/  SHF.R.S32.HI R43, RZ, 0x18, R43 ;  /* 0x00000018ff2b7819 */ /* 0x000fe2000001142b */
[----:B-1----:R-:W1:Y:S01]  /*7d10*/  LDTM.x32 R4, tmem[UR4+0x20] ;  /* 0x00002004000479ee */ /* 0x002e6200082c0000 */
[----:B------:R-:W-:Y:S02]  /*7d20*/  ISETP.NE.AND P0, PT, R87, RZ, PT ;  /* 0x000000ff5700720c */ /* 0x000fe40003f05270 */
[----:B------:R-:W-:Y:S01]  /*7d30*/  ISETP.NE.AND P6, PT, R60, RZ, PT ;  /* 0x000000ff3c00720c */ /* 0x000fe20003fc5270 */
        /* <DEDUP_REMOVED lines=9> */
[----:B------:R-:W-:Y:S02]  /*7dd0*/  IMAD R7, R38, R7, RZ ;  /* 0x0000000726077224 */ /* 0x000fe400078e02ff */
[-C--:B------:R-:W-:Y:S02]  /*7de0*/  IMAD R3, R5, R40.reuse, R3 ;  /* 0x0000002805037224 */ /* 0x080fe400078e0203 */
[----:B------:R-:W-:Y:S02]  /*7df0*/  IMAD R7, R4, R40, R7 ;  /* 0x0000002804077224 */ /* 0x000fe400078e0207 */
[C---:B------:R-:W-:Y:S02]  /*7e00*/  IMAD R4, R38.reuse, R8, RZ ;  /* 0x0000000826047224 */ /* 0x040fe400078e02ff */
[C---:B------:R-:W-:Y:S01]  /*7e10*/  IMAD R8, R38.reuse, R12, RZ ;  /* 0x0000000c26087224 */ /* 0x040fe200078e02ff */
[----:B------:R-:W-:Y:S01]  /*7e20*/  I2IP.S8.S32.SAT R56, R7, R3, RZ ;  /* 0x0000000307387239 */ /* 0x000fe200000014ff */
[----:B------:R-:W-:Y:S01]  /*7e30*/  IMAD R5, R38, R9, RZ ;  /* 0x0000000926057224 */ /* 0x000fe200078e02ff */
[----:B------:R-:W-:Y:S01]  /*7e40*/  PRMT R7, R46, 0x8880, RZ ;  /* 0x000088802e077816 */ /* 0x000fe200000000ff */
[----:B------:R-:W-:Y:S01]  /*7e50*/  IMAD R12, R38, R16, RZ ;  /* 0x00000010260c7224 */ /* 0x000fe200078e02ff */
[----:B------:R-:W-:Y:S01]  /*7e60*/  I2IP.S8.S32.SAT R56, R2, R0, R56 ;  /* 0x0000000002387239 */ /* 0x000fe20000001438 */
[C---:B------:R-:W-:Y:S01]  /*7e70*/  IMAD R9, R38.reuse, R13, RZ ;  /* 0x0000000d26097224 */ /* 0x040fe200078e02ff */
[----:B------:R-:W-:Y:S01]  /*7e80*/  SHF.R.S32.HI R3, RZ, 0x18, R45 ;  /* 0x00000018ff037819 */ /* 0x000fe2000001142d */
[----:B------:R-:W-:Y:S01]  /*7e90*/  IMAD R16, R38, R20, RZ ;  /* 0x0000001426107224 */ /* 0x000fe200078e02ff */
[----:B----4-:R-:W-:Y:S01]  /*7ea0*/  SHF.L.U32 R0, R48, 0x10, RZ ;  /* 0x0000001030007819 */ /* 0x010fe200000006ff */
[----:B------:R-:W-:Y:S01]  /*7eb0*/  IMAD R13, R38, R17, RZ ;  /* 0x00000011260d7224 */ /* 0x000fe200078e02ff */
[----:B------:R-:W-:Y:S01]  /*7ec0*/  SHF.L.U32 R2, R48, 0x8, RZ ;  /* 0x0000000830027819 */ /* 0x000fe200000006ff */
[C---:B------:R-:W-:Y:S01]  /*7ed0*/  IMAD R20, R38.reuse, R24, RZ ;  /* 0x0000001826147224 */ /* 0x040fe200078e02ff */
[----:B------:R-:W-:Y:S01]  /*7ee0*/  SHF.R.S32.HI R0, RZ, 0x18, R0 ;  /* 0x00000018ff007819 */ /* 0x000fe20000011400 */
[C---:B------:R-:W-:Y:S01]  /*7ef0*/  IMAD R17, R38.reuse, R21, RZ ;  /* 0x0000001526117224 */ /* 0x040fe200078e02ff */
[----:B------:R-:W-:Y:S01]  /*7f00*/  SHF.R.S32.HI R2, RZ, 0x18, R2 ;  /* 0x00000018ff027819 */ /* 0x000fe20000011402 */
[C---:B------:R-:W-:Y:S02]  /*7f10*/  IMAD R24, R38.reuse, R28, RZ ;  /* 0x0000001c26187224 */ /* 0x040fe400078e02ff */
[C---:B------:R-:W-:Y:S02]  /*7f20*/  IMAD R6, R38.reuse, R10, RZ ;  /* 0x0000000a26067224 */ /* 0x040fe400078e02ff */
[C---:B------:R-:W-:Y:S02]  /*7f30*/  IMAD R21, R38.reuse, R25, RZ ;  /* 0x0000001926157224 */ /* 0x040fe400078e02ff */
[----:B------:R-:W-:Y:S01]  /*7f40*/  IMAD R28, R38, R32, RZ ;  /* 0x00000020261c7224 */ /* 0x000fe200078e02ff */
[----:B------:R-:W-:Y:S01]  /*7f50*/  SHF.L.U32 R32, R46, 0x10, RZ ;  /* 0x000000102e207819 */ /* 0x000fe200000006ff */
[-C--:B------:R-:W-:Y:S02]  /*7f60*/  IMAD R4, R41, R40.reuse, R4 ;  /* 0x0000002829047224 */ /* 0x080fe400078e0204 */
[----:B------:R-:W-:Y:S01]  /*7f70*/  IMAD R25, R38, R29, RZ ;  /* 0x0000001d26197224 */ /* 0x000fe200078e02ff */
[----:B------:R-:W-:Y:S01]  /*7f80*/  SHF.R.S32.HI R32, RZ, 0x18, R32 ;  /* 0x00000018ff207819 */ /* 0x000fe20000011420 */
[----:B------:R-:W-:Y:S02]  /*7f90*/  IMAD R5, R42, R40, R5 ;  /* 0x000000282a057224 */ /* 0x000fe400078e0205 */
[----:B------:R-:W-:Y:S01]  /*7fa0*/  IMAD R29, R38, R33, RZ ;  /* 0x00000021261d7224 */ /* 0x000fe200078e02ff */
[----:B------:R-:W-:Y:S01]  /*7fb0*/  SHF.L.U32 R33, R46, 0x8, RZ ;  /* 0x000000082e217819 */ /* 0x000fe200000006ff */
[C---:B------:R-:W-:Y:S02]  /*7fc0*/  IMAD R11, R38.reuse, R11, RZ ;  /* 0x0000000b260b7224 */ /* 0x040fe400078e02ff */
[C---:B------:R-:W-:Y:S01]  /*7fd0*/  IMAD R10, R38.reuse, R14, RZ ;  /* 0x0000000e260a7224 */ /* 0x040fe200078e02ff */
[----:B------:R-:W-:Y:S01]  /*7fe0*/  SHF.R.S32.HI R33, RZ, 0x18, R33 ;  /* 0x00000018ff217819 */ /* 0x000fe20000011421 */
[----:B------:R-:W-:Y:S02]  /*7ff0*/  IMAD R6, R43, R40, R6 ;  /* 0x000000282b067224 */ /* 0x000fe400078e0206 */
[C---:B------:R-:W-:Y:S02]  /*8000*/  IMAD R14, R38.reuse, R18, RZ ;  /* 0x00000012260e7224 */ /* 0x040fe400078e02ff */
[C---:B------:R-:W-:Y:S02]  /*8010*/  IMAD R18, R38.reuse, R22, RZ ;  /* 0x0000001626127224 */ /* 0x040fe400078e02ff */
[----:B------:R-:W-:Y:S01]  /*8020*/  IMAD R11, R3, R40, R11 ;  /* 0x00000028030b7224 */ /* 0x000fe200078e020b */
[----:B------:R-:W-:Y:S01]  /*8030*/  PRMT R3, R47, 0x8880, RZ ;  /* 0x000088802f037816 */ /* 0x000fe200000000ff */
[C---:B------:R-:W-:Y:S02]  /*8040*/  IMAD R22, R38.reuse, R26, RZ ;  /* 0x0000001a26167224 */ /* 0x040fe400078e02ff */
[C---:B------:R-:W-:Y:S01]  /*8050*/  IMAD R26, R38.reuse, R30, RZ ;  /* 0x0000001e261a7224 */ /* 0x040fe200078e02ff */
[----:B------:R-:W-:Y:S01]  /*8060*/  I2IP.S8.S32.SAT R11, R11, R6, RZ ;  /* 0x000000060b0b7239 */ /* 0x000fe200000014ff */
[----:B------:R-:W-:Y:S01]  /*8070*/  IMAD R8, R7, R40, R8 ;  /* 0x0000002807087224 */ /* 0x000fe200078e0208 */
[----:B------:R-:W-:Y:S01]  /*8080*/  SHF.L.U32 R6, R47, 0x10, RZ ;  /* 0x000000102f067819 */ /* 0x000fe200000006ff */
[----:B------:R-:W-:Y:S01]  /*8090*/  IMAD R30, R38, R34, RZ ;  /* 0x00000022261e7224 */ /* 0x000fe200078e02ff */
[----:B------:R-:W-:Y:S01]  /*80a0*/  SHF.R.S32.HI R34, RZ, 0x18, R46 ;  /* 0x00000018ff227819 */ /* 0x000fe2000001142e */
[----:B------:R-:W-:Y:S01]  /*80b0*/  IMAD R9, R32, R40, R9 ;  /* 0x0000002820097224 */ /* 0x000fe200078e0209 */
[----:B------:R-:W-:Y:S01]  /*80c0*/  SHF.R.S32.HI R6, RZ, 0x18, R6 ;  /* 0x00000018ff067819 */ /* 0x000fe20000011406 */
[----:B------:R-:W-:Y:S01]  /*80d0*/  IMAD R15, R38, R15, RZ ;  /* 0x0000000f260f7224 */ /* 0x000fe200078e02ff */
[----:B------:R-:W-:Y:S01]  /*80e0*/  I2IP.S8.S32.SAT R57, R5, R4, R11 ;  /* 0x0000000405397239 */ /* 0x000fe2000000140b */
[-C--:B------:R-:W-:Y:S01]  /*80f0*/  IMAD R10, R33, R40.reuse, R10 ;  /* 0x00000028210a7224 */ /* 0x080fe200078e020a */
[----:B------:R-:W-:Y:S01]  /*8100*/  SHF.L.U32 R5, R49, 0x10, RZ ;  /* 0x0000001031057819 */ /* 0x000fe200000006ff */
[----:B------:R-:W-:Y:S01]  /*8110*/  IMAD.SHL.U32 R7, R47, 0x100, RZ ;  /* 0x000001002f077824 */ /* 0x000fe200078e00ff */
[----:B------:R-:W-:Y:S01]  /*8120*/  PRMT R4, R49, 0x8880, RZ ;  /* 0x0000888031047816 */ /* 0x000fe200000000ff */
[-C--:B------:R-:W-:Y:S01]  /*8130*/  IMAD R15, R34, R40.reuse, R15 ;  /* 0x00000028220f7224 */ /* 0x080fe200078e020f */
[----:B------:R-:W-:Y:S01]  /*8140*/  SHF.R.S32.HI R5, RZ, 0x18, R5 ;  /* 0x00000018ff057819 */ /* 0x000fe20000011405 */
[-C--:B------:R-:W-:Y:S01]  /*8150*/  IMAD R12, R3, R40.reuse, R12 ;  /* 0x00000028030c7224 */ /* 0x080fe200078e020c */
[----:B------:R-:W-:Y:S01]  /*8160*/  SHF.R.S32.HI R7, RZ, 0x18, R7 ;  /* 0x00000018ff077819 */ /* 0x000fe20000011407 */
[----:B------:R-:W-:Y:S01]  /*8170*/  IMAD R13, R6, R40, R13 ;  /* 0x00000028060d7224 */ /* 0x000fe200078e020d */
[----:B------:R-:W-:Y:S01]  /*8180*/  I2IP.S8.S32.SAT R15, R15, R10, RZ ;  /* 0x0000000a0f0f7239 */ /* 0x000fe200000014ff */
[----:B------:R-:W-:Y:S01]  /*8190*/  IMAD R19, R38, R19, RZ ;  /* 0x0000001326137224 */ /* 0x000fe200078e02ff */
[----:B------:R-:W-:Y:S01]  /*81a0*/  SHF.R.S32.HI R10, RZ, 0x18, R47 ;  /* 0x00000018ff0a7819 */ /* 0x000fe2000001142f */
[----:B------:R-:W-:Y:S01]  /*81b0*/  IMAD R14, R7, R40, R14 ;  /* 0x00000028070e7224 */ /* 0x000fe200078e020e */
[----:B------:R-:W-:Y:S01]  /*81c0*/  PRMT R3, R48, 0x8880, RZ ;  /* 0x0000888030037816 */ /* 0x000fe200000000ff */
[----:B------:R-:W-:Y:S01]  /*81d0*/  IMAD R23, R38, R23, RZ ;  /* 0x0000001726177224 */ /* 0x000fe200078e02ff */
[----:B------:R-:W-:Y:S01]  /*81e0*/  I2IP.S8.S32.SAT R58, R9, R8, R15 ;  /* 0x00000008093a7239 */ /* 0x000fe2000000140f */
[-C--:B------:R-:W-:Y:S02]  /*81f0*/  IMAD R19, R10, R40.reuse, R19 ;  /* 0x000000280a137224 */ /* 0x080fe400078e0213 */
[-C--:B------:R-:W-:Y:S01]  /*8200*/  IMAD R16, R3, R40.reuse, R16 ;  /* 0x0000002803107224 */ /* 0x080fe200078e0210 */
[----:B------:R-:W-:Y:S01]  /*8210*/  SHF.R.S32.HI R3, RZ, 0x18, R48 ;  /* 0x00000018ff037819 */ /* 0x000fe20000011430 */
[----:B------:R-:W-:Y:S01]  /*8220*/  IMAD R17, R0, R40, R17 ;  /* 0x0000002800117224 */ /* 0x000fe200078e0211 */
[----:B------:R-:W-:Y:S01]  /*8230*/  I2IP.S8.S32.SAT R14, R19, R14, RZ ;  /* 0x0000000e130e7239 */ /* 0x000fe200000014ff */
[----:B------:R-:W-:Y:S02]  /*8240*/  IMAD.SHL.U32 R0, R49, 0x100, RZ ;  /* 0x0000010031007824 */ /* 0x000fe400078e00ff */
[-C--:B------:R-:W-:Y:S01]  /*8250*/  IMAD R18, R2, R40.reuse, R18 ;  /* 0x0000002802127224 */ /* 0x080fe200078e0212 */
[----:B------:R-:W-:Y:S01]  /*8260*/  SHF.R.S32.HI R2, RZ, 0x18, R49 ;  /* 0x00000018ff027819 */ /* 0x000fe20000011431 */
[-C--:B------:R-:W-:Y:S01]  /*8270*/  IMAD R23, R3, R40.reuse, R23 ;  /* 0x0000002803177224 */ /* 0x080fe200078e0217 */
[----:B------:R-:W-:Y:S01]  /*8280*/  SHF.R.S32.HI R0, RZ, 0x18, R0 ;  /* 0x00000018ff007819 */ /* 0x000fe20000011400 */
[-C--:B------:R-:W-:Y:S01]  /*8290*/  IMAD R20, R4, R40.reuse, R20 ;  /* 0x0000002804147224 */ /* 0x080fe200078e0214 */
[C---:B------:R-:W-:Y:S01]  /*82a0*/  SHF.L.U32 R4, R50.reuse, 0x10, RZ ;  /* 0x0000001032047819 */ /* 0x040fe200000006ff */
[-C--:B------:R-:W-:Y:S01]  /*82b0*/  IMAD R21, R5, R40.reuse, R21 ;  /* 0x0000002805157224 */ /* 0x080fe200078e0215 */
[----:B------:R-:W-:Y:S01]  /*82c0*/  PRMT R3, R50, 0x8880, RZ ;  /* 0x0000888032037816 */ /* 0x000fe200000000ff */
[----:B------:R-:W-:Y:S01]  /*82d0*/  IMAD R27, R38, R27, RZ ;  /* 0x0000001b261b7224 */ /* 0x000fe200078e02ff */
[----:B------:R-:W-:Y:S01]  /*82e0*/  SHF.L.U32 R5, R50, 0x8, RZ ;  /* 0x0000000832057819 */ /* 0x000fe200000006ff */
[-C--:B------:R-:W-:Y:S01]  /*82f0*/  IMAD R22, R0, R40.reuse, R22 ;  /* 0x0000002800167224 */ /* 0x080fe200078e0216 */
[----:B------:R-:W-:Y:S01]  /*8300*/  SHF.R.S32.HI R4, RZ, 0x18, R4 ;  /* 0x00000018ff047819 */ /* 0x000fe20000011404 */
[-C--:B------:R-:W-:Y:S01]  /*8310*/  IMAD R27, R2, R40.reuse, R27 ;  /* 0x00000028021b7224 */ /* 0x080fe200078e021b */
[----:B------:R-:W-:Y:S01]  /*8320*/  SHF.R.S32.HI R5, RZ, 0x18, R5 ;  /* 0x00000018ff057819 */ /* 0x000fe20000011405 */
[-C--:B------:R-:W-:Y:S01]  /*8330*/  IMAD R24, R3, R40.reuse, R24 ;  /* 0x0000002803187224 */ /* 0x080fe200078e0218 */
[C---:B------:R-:W-:Y:S01]  /*8340*/  SHF.L.U32 R3, R51.reuse, 0x10, RZ ;  /* 0x0000001033037819 */ /* 0x040fe200000006ff */
[-C--:B------:R-:W-:Y:S01]  /*8350*/  IMAD R25, R4, R40.reuse, R25 ;  /* 0x0000002804197224 */ /* 0x080fe200078e0219 */
[----:B------:R-:W-:Y:S01]  /*8360*/  SHF.R.S32.HI R0, RZ, 0x18, R50 ;  /* 0x00000018ff007819 */ /* 0x000fe20000011432 */
[----:B------:R-:W-:Y:S01]  /*8370*/  IMAD R31, R38, R31, RZ ;  /* 0x0000001f261f7224 */ /* 0x000fe200078e02ff */
[----:B------:R-:W-:Y:S01]  /*8380*/  PRMT R2, R51, 0x8880, RZ ;  /* 0x0000888033027816 */ /* 0x000fe200000000ff */
[-C--:B------:R-:W-:Y:S01]  /*8390*/  IMAD R26, R5, R40.reuse, R26 ;  /* 0x00000028051a7224 */ /* 0x080fe200078e021a */
[----:B------:R-:W-:Y:S01]  /*83a0*/  SHF.L.U32 R4, R51, 0x8, RZ ;  /* 0x0000000833047819 */ /* 0x000fe200000006ff */
[-C--:B------:R-:W-:Y:S01]  /*83b0*/  IMAD R31, R0, R40.reuse, R31 ;  /* 0x00000028001f7224 */ /* 0x080fe200078e021f */
[----:B------:R-:W-:Y:S01]  /*83c0*/  SHF.R.S32.HI R3, RZ, 0x18, R3 ;  /* 0x00000018ff037819 */ /* 0x000fe20000011403 */
[-C--:B------:R-:W-:Y:S01]  /*83d0*/  IMAD R28, R2, R40.reuse, R28 ;  /* 0x00000028021c7224 */ /* 0x080fe200078e021c */
[----:B------:R-:W-:Y:S01]  /*83e0*/  SHF.R.S32.HI R4, RZ, 0x18, R4 ;  /* 0x00000018ff047819 */ /* 0x000fe20000011404 */
[----:B------:R-:W-:Y:S01]  /*83f0*/  IMAD R35, R38, R35, RZ ;  /* 0x0000002326237224 */ /* 0x000fe200078e02ff */
[----:B------:R-:W-:Y:S01]  /*8400*/  SHF.R.S32.HI R5, RZ, 0x18, R51 ;  /* 0x00000018ff057819 */ /* 0x000fe20000011433 */
[----:B------:R-:W-:Y:S01]  /*8410*/  IMAD R29, R3, R40, R29 ;  /* 0x00000028031d7224 */ /* 0x000fe200078e021d */
[----:B------:R-:W-:Y:S01]  /*8420*/  I2IP.S8.S32.SAT R59, R13, R12, R14 ;  /* 0x0000000c0d3b7239 */ /* 0x000fe2000000140e */
[----:B------:R-:W-:Y:S01]  /*8430*/  IMAD R30, R4, R40, R30 ;  /* 0x00000028041e7224 */ /* 0x000fe200078e021e */
[----:B------:R-:W-:Y:S01]  /*8440*/  I2IP.S8.S32.SAT R18, R23, R18, RZ ;  /* 0x0000001217127239 */ /* 0x000fe200000014ff */
[----:B------:R-:W-:Y:S01]  /*8450*/  IMAD R35, R5, R40, R35 ;  /* 0x0000002805237224 */ /* 0x000fe200078e0223 */
[----:B------:R-:W-:Y:S01]  /*8460*/  I2IP.S8.S32.SAT R22, R27, R22, RZ ;  /* 0x000000161b167239 */ /* 0x000fe200000014ff */
[----:B------:R1:W-:Y:S01]  /*8470*/  STS.128 [R74+UR43+0x5200], R56 ;  /* 0x005200384a007988 */ /* 0x0003e20008000c2b */
[----:B------:R-:W-:Y:S02]  /*8480*/  I2IP.S8.S32.SAT R26, R31, R26, RZ ;  /* 0x0000001a1f1a7239 */ /* 0x000fe400000014ff */
[----:B------:R-:W-:Y:S02]  /*8490*/  I2IP.S8.S32.SAT R19, R35, R30, RZ ;  /* 0x0000001e23137239 */ /* 0x000fe400000014ff */
[----:B------:R-:W-:Y:S02]  /*84a0*/  I2IP.S8.S32.SAT R16, R17, R16, R18 ;  /* 0x0000001011107239 */ /* 0x000fe40000001412 */
[----:B------:R-:W-:Y:S02]  /*84b0*/  I2IP.S8.S32.SAT R17, R21, R20, R22 ;  /* 0x0000001415117239 */ /* 0x000fe40000001416 */
[----:B------:R-:W-:Y:S02]  /*84c0*/  I2IP.S8.S32.SAT R18, R25, R24, R26 ;  /* 0x0000001819127239 */ /* 0x000fe4000000141a */
[----:B------:R-:W-:Y:S02]  /*84d0*/  I2IP.S8.S32.SAT R19, R29, R28, R19 ;  /* 0x0000001c1d137239 */ /* 0x000fe40000001413 */
[----:B------:R-:W-:Y:S02]  /*84e0*/  LEA R0, R83, UR43, 0x3 ;  /* 0x0000002b53007c11 */ /* 0x000fe4000f8e18ff */
[----:B------:R-:W-:Y:S01]  /*84f0*/  @P6 SHF.L.U32 R2, R82, 0x1f, RZ ;  /* 0x0000001f52026819 */ /* 0x000fe200000006ff */
        /* <DEDUP_REMOVED lines=10> */
[----:B------:R-:W-:Y:S02]  /*85a0*/  UIADD3 UR13, UPT, UPT, UR49, 0x20, URZ ;  /* 0x00000020310d7890 */ /* 0x000fe4000fffe0ff */
[----:B------:R-:W-:Y:S01]  /*85b0*/  UIADD3 UR12, UPT, UPT, UR43, 0x5200, URZ ;  /* 0x000052002b0c7890 */ /* 0x000fe2000fffe0ff */
[----:B------:R-:W-:Y:S01]  /*85c0*/  UMOV UR14, UR50 ;  /* 0x00000032000e7c82 */ /* 0x000fe20008000000 */
[----:B------:R-:W-:Y:S01]  /*85d0*/  UMOV UR15, UR36 ;  /* 0x00000024000f7c82 */ /* 0x000fe20008000000 */
[----:B------:R-:W-:Y:S02]  /*85e0*/  UIADD3 UR9, UPT, UPT, UR49, 0xa0, URZ ;  /* 0x000000a031097890 */ /* 0x000fe4000fffe0ff */
[----:B------:R-:W-:Y:S01]  /*85f0*/  UIADD3 UR8, UPT, UPT, UR43, 0x5a00, URZ ;  /* 0x00005a002b087890 */ /* 0x000fe2000fffe0ff */
[----:B------:R-:W-:Y:S01]  /*8600*/  UMOV UR10, UR50 ;  /* 0x00000032000a7c82 */ /* 0x000fe20008000000 */
[----:B------:R-:W-:Y:S01]  /*8610*/  UMOV UR11, UR36 ;  /* 0x00000024000b7c82 */ /* 0x000fe20008000000 */
[----:B--2---:R-:W-:Y:S04]  /*8620*/  UIADD3 UR4, UP0, UPT, UR6, 0x680, URZ ;  /* 0x0000068006047890 */ /* 0x004fe8000ff1e0ff */
[----:B------:R-:W-:Y:S09]  /*8630*/  UIADD3.X UR5, UPT, UPT, URZ, UR7, URZ, UP0, !UPT ;  /* 0x00000007ff057290 */ /* 0x000ff200087fe4ff */
[----:B------:R2:W-:Y:S01]  /*8640*/  UTMASTG.3D [UR12], [UR4] ;  /* 0x0000000c040073b5 */ /* 0x0005e20008010000 */
[----:B------:R2:W-:Y:S01]  /*8650*/  UTMASTG.3D [UR8], [UR4] ;  /* 0x00000008040073b5 */ /* 0x0005e20008010000 */
[----:B------:R0:W-:Y:S01]  /*8660*/  UTMACMDFLUSH ;  /* 0x00000000000079b7 */ /* 0x0001e20000000000 */
[----:B--2---:R-:W-:Y:S04]  /*8670*/  DEPBAR.LE SB0, 0x1 ;  /* 0x000080400000791a */ /* 0x004fe80000000000 */
.L_x_129:
[----:B------:R-:W-:Y:S05]  /*8680*/  BSYNC.RECONVERGENT B0 ;  /* 0x0000000000007941 */ /* 0x000fea0003800200 */
.L_x_128:
        /* <DEDUP_REMOVED lines=14> */
.L_x_133:
[----:B------:R-:W-:Y:S05]  /*8770*/  BSYNC B0 ;  /* 0x0000000000007941 */ /* 0x000fea0003800000 */
.L_x_132:
[----:B------:R-:W-:Y:S01]  /*8780*/  ISETP.NE.AND P0, PT, R53, RZ, PT ;  /* 0x000000ff3500720c */ /* 0x000fe20003f05270 */
[----:B------:R-:W-:Y:S11]  /*8790*/  VIADD R83, R83, 0x1 ;  /* 0x0000000153537836 */ /* 0x000ff60000000000 */
[----:B------:R-:W-:Y:S01]  /*87a0*/  @!UPT UIADD3 URZ, UPT, UPT, URZ, URZ, URZ ;  /* 0x000000fffffff290 */ /* 0x000fe2000fffe0ff */
[----:B------:R3:W4:Y:S04]  /*87b0*/  @P0 LDS.128 R48, [R2+0x200] ;  /* 0x0002000002300984 */ /* 0x0007280000000c00 */
[----:B------:R1:W1:Y:S01]  /*87c0*/  @P0 LDS.128 R44, [R3+0x200] ;  /* 0x00020000032c0984 */ /* 0x0002620000000c00 */
        /* <DEDUP_REMOVED lines=8> */
[----:B---3--:R-:W-:Y:S02]  /*8850*/  VIADD R2, R0, 0xa0 ;  /* 0x000000a000027836 */ /* 0x008fe40000000000 */
[----:B--2---:R-:W-:Y:S05]  /*8860*/  IMAD.U32 R0, RZ, RZ, UR46 ;  /* 0x0000002eff007e24 */ /* 0x004fea000f8e00ff */
[----:B------:R-:W-:Y:S04]  /*8870*/  PRMT R0, R0, 0x654, R2 ;  /* 0x0000065400007816 */ /* 0x000fe80000000002 */
[----:B-----5:R2:W-:Y:S02]  /*8880*/  SYNCS.ARRIVE.TRANS64.RED.A1T0 RZ, [R0+URZ], RZ ;  /* 0x000000ff00ff79a7 */ /* 0x0205e400081004ff */
[----:B--2---:R-:W-:Y:S04]  /*8890*/  SEL R0, RZ, 0x1, P0 ;  /* 0x00000001ff007807 */ /* 0x004fe80000000000 */
[----:B-1--4-:R-:W-:Y:S02]  /*88a0*/  LOP3.LUT R82, R82, R0, RZ, 0x3c, !PT ;  /* 0x0000000052527212 */ /* 0x012fe400078e3cff */
.L_x_131:
[----:B------:R-:W-:Y:S05]  /*88b0*/  BSYNC B1 ;  /* 0x0000000000017941 */ /* 0x000fea0003800000 */
.L_x_130:
        /* <DEDUP_REMOVED lines=21> */
.L_x_135:
        /* <DEDUP_REMOVED lines=35> */
[----:B------:R-:W-:Y:S01]  /*8c40*/  SHF.L.U32 R0, R48, 0x10, RZ ;  /* 0x0000001030007819 */ /* 0x000fe200000006ff */
        /* <DEDUP_REMOVED lines=114> */
[----:B------:R-:W-:Y:S02]  /*9370*/  UMOV UR11, UR36 ;  /* 0x00000024000b7c82 */ /* 0x000fe40008000000 */
[----:B------:R-:W-:Y:S01]  /*9380*/  MOV R86, UR4 ;  /* 0x0000000400567c02 */ /* 0x000fe20008000f00 */
[----:B------:R-:W-:Y:S02]  /*9390*/  UIADD3 UR13, UPT, UPT, UR49, 0xc0, URZ ;  /* 0x000000c0310d7890 */ /* 0x000fe4000fffe0ff */
[----:B------:R-:W-:Y:S01]  /*93a0*/  UIADD3 UR12, UPT, UPT, UR43, 0x4a00, URZ ;  /* 0x00004a002b0c7890 */ /* 0x000fe2000fffe0ff */
[----:B------:R-:W-:Y:S01]  /*93b0*/  R2UR UR8, R86 ;  /* 0x00000000560872ca */ /* 0x000fe200000e0000 */
        /* <DEDUP_REMOVED lines=8> */
.L_x_137:
[----:B------:R-:W-:Y:S05]  /*9440*/  BSYNC.RECONVERGENT B0 ;  /* 0x0000000000007941 */ /* 0x000fea0003800200 */
.L_x_136:
        /* <DEDUP_REMOVED lines=14> */
.L_x_141:
[----:B------:R-:W-:Y:S05]  /*9530*/  BSYNC B0 ;  /* 0x0000000000007941 */ /* 0x000fea0003800000 */
.L_x_140:
        /* <DEDUP_REMOVED lines=18> */
.L_x_139:
[----:B------:R-:W-:Y:S05]  /*9660*/  BSYNC B1 ;  /* 0x0000000000017941 */ /* 0x000fea0003800000 */
.L_x_138:
        /* <DEDUP_REMOVED lines=21> */
.L_x_143:
[----:B------:R-:W-:Y:S01]  /*97c0*/  ISETP.NE.AND P0, PT, R87, RZ, PT ;  /* 0x000000ff5700720c */ /* 0x000fe20003f05270 */
[----:B------:R-:W-:Y:S05]  /*97d0*/  WARPSYNC.ALL ;  /* 0x0000000000007948 */ /* 0x000fea0003800000 */
[----:B------:R-:W-:Y:S01]  /*97e0*/  R2UR UR4, R39 ;  /* 0x00000000270472ca */ /* 0x000fe200000e0000 */
[----:B------:R-:W-:Y:S01]  /*97f0*/  IMAD.U32 R64, R46, 0x10000, RZ ;  /* 0x000100002e407824 */ /* 0x000fe200078e00ff */
[----:B------:R-:W-:Y:S01]  /*9800*/  SHF.L.U32 R41, R44, 0x10, RZ ;  /* 0x000000102c297819 */ /* 0x000fe200000006ff */
[----:B----4-:R-:W-:Y:S01]  /*9810*/  IMAD.U32 R63, R48, 0x10000, RZ ;  /* 0x00010000303f7824 */ /* 0x010fe200078e00ff */
[----:B------:R-:W-:Y:S01]  /*9820*/  PRMT R39, R44, 0x8880, RZ ;  /* 0x000088802c277816 */ /* 0x000fe200000000ff */
[----:B------:R-:W-:Y:S01]  /*9830*/  IMAD.U32 R53, R50, 0x10000, RZ ;  /* 0x0001000032357824 */ /* 0x000fe200078e00ff */
[----:B------:R-:W-:Y:S01]  /*9840*/  SHF.L.U32 R42, R44, 0x8, RZ ;  /* 0x000000082c2a7819 */ /* 0x000fe200000006ff */
[----:B------:R-:W-:Y:S01]  /*9850*/  BSSY.RECONVERGENT B0, `(.L_x_144) ;  /* 0x00000a1000007945 */ /* 0x000fe20003800200 */
[----:B------:R-:W-:Y:S02]  /*9860*/  SHF.R.S32.HI R41, RZ, 0x18, R41 ;  /* 0x00000018ff297819 */ /* 0x000fe40000011429 */
[----:B------:R-:W-:Y:S02]  /*9870*/  SHF.R.S32.HI R42, RZ, 0x18, R42 ;  /* 0x00000018ff2a7819 */ /* 0x000fe4000001142a */
[----:B------:R-:W-:Y:S01]  /*9880*/  SHF.R.S32.HI R43, RZ, 0x18, R44 ;  /* 0x00000018ff2b7819 */ /* 0x000fe2000001142c */
[----:B-1----:R-:W1:Y:S01]  /*9890*/  LDTM.x32 R4, tmem[UR4+0x60] ;  /* 0x00006004000479ee */ /* 0x002e6200082c0000 */
[----:B------:R-:W-:Y:S01]  /*98a0*/  NOP ;  /* 0x0000000000007918 */ /* 0x000fe20000000000 */
[----:B------:R-:W-:Y:S02]  /*98b0*/  IADD3 R80, PT, PT, R80, 0x110, RZ ;  /* 0x0000011050507810 */ /* 0x000fe40007ffe0ff */
[C---:B------:R-:W-:Y:S02]  /*98c0*/  PRMT R69, R45.reuse, 0x8880, RZ ;  /* 0x000088802d457816 */ /* 0x040fe400000000ff */
[----:B------:R-:W-:Y:S02]  /*98d0*/  LOP3.LUT R80, R80, 0xfefffff8, RZ, 0xc0, !PT ;  /* 0xfefffff850507812 */ /* 0x000fe400078ec0ff */
[----:B------:R-:W-:Y:S02]  /*98e0*/  SHF.L.U32 R68, R45, 0x10, RZ ;  /* 0x000000102d447819 */ /* 0x000fe400000006ff */
[----:B-1----:R1:W-:Y:S01]  /*98f0*/  SYNCS.ARRIVE.TRANS64.RED.A1T0 RZ, [R80+URZ], RZ ;  /* 0x000000ff50ff79a7 */ /* 0x0023e200081004ff */
[----:B------:R-:W-:Y:S02]  /*9900*/  SHF.R.S32.HI R44, RZ, 0x18, R45 ;  /* 0x00000018ff2c7819 */ /* 0x000fe4000001142d */
[----:B------:R-:W-:Y:S02]  /*9910*/  PRMT R66, R46, 0x8880, RZ ;  /* 0x000088802e427816 */ /* 0x000fe400000000ff */
[C---:B------:R-:W-:Y:S02]  /*9920*/  PRMT R60, R47.reuse, 0x8880, RZ ;  /* 0x000088802f3c7816 */ /* 0x040fe400000000ff */
[C---:B------:R-:W-:Y:S02]  /*9930*/  SHF.L.U32 R59, R47.reuse, 0x10, RZ ;  /* 0x000000102f3b7819 */ /* 0x040fe400000006ff */
[----:B------:R-:W-:Y:S02]  /*9940*/  SHF.L.U32 R58, R47, 0x8, RZ ;  /* 0x000000082f3a7819 */ /* 0x000fe400000006ff */
[C---:B------:R-:W-:Y:S02]  /*9950*/  PRMT R65, R48.reuse, 0x8880, RZ ;  /* 0x0000888030417816 */ /* 0x040fe400000000ff */
[----:B------:R-:W-:Y:S01]  /*9960*/  SHF.L.U32 R62, R48, 0x8, RZ ;  /* 0x00000008303e7819 */ /* 0x000fe200000006ff */
[C---:B------:R-:W-:Y:S01]  /*9970*/  IMAD R0, R38.reuse, R4, RZ ;  /* 0x0000000426007224 */ /* 0x040fe200078e02ff */
[----:B------:R-:W-:Y:S01]  /*9980*/  SHF.R.S32.HI R4, RZ, 0x18, R68 ;  /* 0x00000018ff047819 */ /* 0x000fe20000011444 */
[C---:B------:R-:W-:Y:S01]  /*9990*/  IMAD R2, R38.reuse, R5, RZ ;  /* 0x0000000526027224 */ /* 0x040fe200078e02ff */
[C---:B------:R-:W-:Y:S01]  /*99a0*/  PRMT R57, R49.reuse, 0x8880, RZ ;  /* 0x0000888031397816 */ /* 0x040fe200000000ff */
[C---:B------:R-:W-:Y:S01]  /*99b0*/  IMAD R3, R38.reuse, R6, RZ ;  /* 0x0000000626037224 */ /* 0x040fe200078e02ff */
[----:B------:R-:W-:Y:S01]  /*99c0*/  SHF.L.U32 R56, R49, 0x10, RZ ;  /* 0x0000001031387819 */ /* 0x000fe200000006ff */
[----:B------:R-:W-:Y:S01]  /*99d0*/  IMAD R0, R39, R40, R0 ;  /* 0x0000002827007224 */ /* 0x000fe200078e0200 */
[----:B------:R-:W-:Y:S01]  /*99e0*/  MOV R39, R66 ;  /* 0x0000004200277202 */ /* 0x000fe20000000f00 */
[----:B------:R-:W-:Y:S01]  /*99f0*/  IMAD R7, R38, R7, RZ ;  /* 0x0000000726077224 */ /* 0x000fe200078e02ff */
[----:B------:R-:W-:Y:S01]  /*9a00*/  SHF.L.U32 R55, R49, 0x8, RZ ;  /* 0x0000000831377819 */ /* 0x000fe200000006ff */
[-C--:B------:R-:W-:Y:S01]  /*9a10*/  IMAD R2, R41, R40.reuse, R2 ;  /* 0x0000002829027224 */ /* 0x080fe200078e0202 */
[----:B------:R-:W-:Y:S01]  /*9a20*/  SHF.R.S32.HI R41, RZ, 0x18, R48 ;  /* 0x00000018ff297819 */ /* 0x000fe20000011430 */
[-C--:B------:R-:W-:Y:S01]  /*9a30*/  IMAD R3, R42, R40.reuse, R3 ;  /* 0x000000282a037224 */ /* 0x080fe200078e0203 */
[----:B------:R-:W-:Y:S01]  /*9a40*/  SHF.L.U32 R48, R51, 0x8, RZ ;  /* 0x0000000833307819 */ /* 0x000fe200000006ff */
[----:B------:R-:W-:Y:S01]  /*9a50*/  IMAD R7, R43, R40, R7 ;  /* 0x000000282b077224 */ /* 0x000fe200078e0207 */
[----:B------:R-:W-:Y:S01]  /*9a60*/  SHF.L.U32 R67, R45, 0x8, RZ ;  /* 0x000000082d437819 */ /* 0x000fe200000006ff */
[C---:B------:R-:W-:Y:S01]  /*9a70*/  IMAD R8, R38.reuse, R8, RZ ;  /* 0x0000000826087224 */ /* 0x040fe200078e02ff */
[----:B------:R-:W-:Y:S01]  /*9a80*/  SHF.R.S32.HI R45, RZ, 0x18, R46 ;  /* 0x00000018ff2d7819 */ /* 0x000fe2000001142e */
[----:B------:R-:W-:Y:S01]  /*9a90*/  IMAD R9, R38, R9, RZ ;  /* 0x0000000926097224 */ /* 0x000fe200078e02ff */
[----:B------:R-:W-:Y:S01]  /*9aa0*/  SHF.L.U32 R61, R46, 0x8, RZ ;  /* 0x000000082e3d7819 */ /* 0x000fe200000006ff */
[C---:B------:R-:W-:Y:S01]  /*9ab0*/  IMAD R10, R38.reuse, R10, RZ ;  /* 0x0000000a260a7224 */ /* 0x040fe200078e02ff */
[----:B------:R-:W-:Y:S01]  /*9ac0*/  SHF.R.S32.HI R46, RZ, 0x18, R47 ;  /* 0x00000018ff2e7819 */ /* 0x000fe2000001142f */
[C---:B------:R-:W-:Y:S01]  /*9ad0*/  IMAD R11, R38.reuse, R11, RZ ;  /* 0x0000000b260b7224 */ /* 0x040fe200078e02ff */
[----:B------:R-:W-:Y:S01]  /*9ae0*/  SHF.R.S32.HI R42, RZ, 0x18, R49 ;  /* 0x00000018ff2a7819 */ /* 0x000fe20000011431 */
[----:B------:R-:W-:Y:S01]  /*9af0*/  IMAD R6, R38, R15, RZ ;  /* 0x0000000f26067224 */ /* 0x000fe200078e02ff */
[----:B------:R-:W-:Y:S01]  /*9b00*/  PRMT R54, R50, 0x8880, RZ ;  /* 0x0000888032367816 */ /* 0x000fe200000000ff */
[----:B------:R-:W-:Y:S01]  /*9b10*/  IMAD R15, R38, R20, RZ ;  /* 0x00000014260f7224 */ /* 0x000fe200078e02ff */
[----:B------:R-:W-:Y:S01]  /*9b20*/  SHF.L.U32 R52, R50, 0x8, RZ ;  /* 0x0000000832347819 */ /* 0x000fe200000006ff */
[C---:B------:R-:W-:Y:S01]  /*9b30*/  IMAD R20, R38.reuse, R25, RZ ;  /* 0x0000001926147224 */ /* 0x040fe200078e02ff */
[----:B------:R-:W-:Y:S01]  /*9b40*/  SHF.R.S32.HI R43, RZ, 0x18, R50 ;  /* 0x00000018ff2b7819 */ /* 0x000fe20000011432 */
[C---:B------:R-:W-:Y:S01]  /*9b50*/  IMAD R25, R38.reuse, R30, RZ ;  /* 0x0000001e26197224 */ /* 0x040fe200078e02ff */
[C---:B------:R-:W-:Y:S01]  /*9b60*/  PRMT R50, R51.reuse, 0x8880, RZ ;  /* 0x0000888033327816 */ /* 0x040fe200000000ff */
[C---:B------:R-:W-:Y:S01]  /*9b70*/  IMAD R30, R38.reuse, R35, RZ ;  /* 0x00000023261e7224 */ /* 0x040fe200078e02ff */
[----:B------:R-:W-:Y:S02]  /*9b80*/  SHF.L.U32 R49, R51, 0x10, RZ ;  /* 0x0000001033317819 */ /* 0x000fe400000006ff */
[----:B------:R-:W-:Y:S02]  /*9b90*/  SHF.R.S32.HI R47, RZ, 0x18, R51 ;  /* 0x00000018ff2f7819 */ /* 0x000fe40000011433 */
[----:B------:R-:W-:Y:S01]  /*9ba0*/  I2IP.S8.S32.SAT R51, R7, R3, RZ ;  /* 0x0000000307337239 */ /* 0x000fe200000014ff */
[----:B------:R-:W-:Y:S01]  /*9bb0*/  IMAD.MOV.U32 R3, RZ, RZ, R69 ;  /* 0x000000ffff037224 */ /* 0x000fe200078e0045 */
[----:B------:R-:W-:Y:S01]  /*9bc0*/  SHF.R.S32.HI R5, RZ, 0x18, R67 ;  /* 0x00000018ff057819 */ /* 0x000fe20000011443 */
[----:B------:R-:W-:Y:S01]  /*9bd0*/  IMAD R7, R38, R16, RZ ;  /* 0x0000001026077224 */ /* 0x000fe200078e02ff */
[----:B------:R-:W-:Y:S01]  /*9be0*/  IADD3 R36, PT, PT, R36, 0x1, RZ ;  /* 0x0000000124247810 */ /* 0x000fe20007ffe0ff */
[-C--:B------:R-:W-:Y:S02]  /*9bf0*/  IMAD R8, R3, R40.reuse, R8 ;  /* 0x0000002803087224 */ /* 0x080fe400078e0208 */
[-C--:B------:R-:W-:Y:S02]  /*9c00*/  IMAD R9, R4, R40.reuse, R9 ;  /* 0x0000002804097224 */ /* 0x080fe400078e0209 */
[-C--:B------:R-:W-:Y:S02]  /*9c10*/  IMAD R10, R5, R40.reuse, R10 ;  /* 0x00000028050a7224 */ /* 0x080fe400078e020a */
[----:B------:R-:W-:Y:S02]  /*9c20*/  IMAD R11, R44, R40, R11 ;  /* 0x000000282c0b7224 */ /* 0x000fe400078e020b */
[C---:B------:R-:W-:Y:S02]  /*9c30*/  IMAD R3, R38.reuse, R12, RZ ;  /* 0x0000000c26037224 */ /* 0x040fe400078e02ff */
[C---:B------:R-:W-:Y:S01]  /*9c40*/  IMAD R12, R38.reuse, R17, RZ ;  /* 0x00000011260c7224 */ /* 0x040fe200078e02ff */
[----:B------:R-:W-:Y:S01]  /*9c50*/  I2IP.S8.S32.SAT R11, R11, R10, RZ ;  /* 0x0000000a0b0b7239 */ /* 0x000fe200000014ff */
[C---:B------:R-:W-:Y:S01]  /*9c60*/  IMAD R17, R38.reuse, R22, RZ ;  /* 0x0000001626117224 */ /* 0x040fe200078e02ff */
[----:B------:R-:W-:Y:S01]  /*9c70*/  SHF.R.S32.HI R10, RZ, 0x18, R64 ;  /* 0x00000018ff0a7819 */ /* 0x000fe20000011440 */
[C---:B------:R-:W-:Y:S02]  /*9c80*/  IMAD R22, R38.reuse, R27, RZ ;  /* 0x0000001b26167224 */ /* 0x040fe400078e02ff */
[----:B------:R-:W-:Y:S01]  /*9c90*/  IMAD R27, R38, R32, RZ ;  /* 0x00000020261b7224 */ /* 0x000fe200078e02ff */
[----:B------:R-:W-:Y:S01]  /*9ca0*/  I2IP.S8.S32.SAT R32, R2, R0, R51 ;  /* 0x0000000002207239 */ /* 0x000fe20000001433 */
[C---:B------:R-:W-:Y:S01]  /*9cb0*/  IMAD R4, R38.reuse, R13, RZ ;  /* 0x0000000d26047224 */ /* 0x040fe200078e02ff */
[----:B------:R-:W-:Y:S01]  /*9cc0*/  SHF.R.S32.HI R0, RZ, 0x18, R61 ;  /* 0x00000018ff007819 */ /* 0x000fe2000001143d */
[C---:B------:R-:W-:Y:S01]  /*9cd0*/  IMAD R5, R38.reuse, R14, RZ ;  /* 0x0000000e26057224 */ /* 0x040fe200078e02ff */
[----:B------:R-:W-:Y:S01]  /*9ce0*/  MOV R2, R60 ;  /* 0x0000003c00027202 */ /* 0x000fe20000000f00 */
[C---:B------:R-:W-:Y:S02]  /*9cf0*/  IMAD R13, R38.reuse, R18, RZ ;  /* 0x00000012260d7224 */ /* 0x040fe400078e02ff */
[----:B------:R-:W-:Y:S02]  /*9d00*/  IMAD R3, R39, R40, R3 ;  /* 0x0000002827037224 */ /* 0x000fe400078e0203 */
[C---:B------:R-:W-:Y:S02]  /*9d10*/  IMAD R18, R38.reuse, R23, RZ ;  /* 0x0000001726127224 */ /* 0x040fe400078e02ff */
[----:B------:R-:W-:Y:S02]  /*9d20*/  IMAD R23, R38, R28, RZ ;  /* 0x0000001c26177224 */ /* 0x000fe400078e02ff */
[----:B------:R-:W-:Y:S02]  /*9d30*/  IMAD R4, R10, R40, R4 ;  /* 0x000000280a047224 */ /* 0x000fe400078e0204 */
[----:B------:R-:W-:Y:S01]  /*9d40*/  IMAD R28, R38, R33, RZ ;  /* 0x00000021261c7224 */ /* 0x000fe200078e02ff */
[----:B------:R-:W-:Y:S01]  /*9d50*/  I2IP.S8.S32.SAT R33, R9, R8, R11 ;  /* 0x0000000809217239 */ /* 0x000fe2000000140b */
[-C--:B------:R-:W-:Y:S01]  /*9d60*/  IMAD R5, R0, R40.reuse, R5 ;  /* 0x0000002800057224 */ /* 0x080fe200078e0205 */
[----:B------:R-:W-:Y:S01]  /*9d70*/  SHF.R.S32.HI R8, RZ, 0x18, R59 ;  /* 0x00000018ff087819 */ /* 0x000fe2000001143b */
[-C--:B------:R-:W-:Y:S01]  /*9d80*/  IMAD R6, R45, R40.reuse, R6 ;  /* 0x000000282d067224 */ /* 0x080fe200078e0206 */
[----:B------:R-:W-:Y:S01]  /*9d90*/  SHF.R.S32.HI R9, RZ, 0x18, R58 ;  /* 0x00000018ff097819 */ /* 0x000fe2000001143a */
[-C--:B------:R-:W-:Y:S01]  /*9da0*/  IMAD R7, R2, R40.reuse, R7 ;  /* 0x0000002802077224 */ /* 0x080fe200078e0207 */
[----:B------:R-:W-:Y:S01]  /*9db0*/  MOV R0, R65 ;  /* 0x0000004100007202 */ /* 0x000fe20000000f00 */
[----:B------:R-:W-:Y:S01]  /*9dc0*/  IMAD R14, R38, R19, RZ ;  /* 0x00000013260e7224 */ /* 0x000fe200078e02ff */
[----:B------:R-:W-:Y:S01]  /*9dd0*/  I2IP.S8.S32.SAT R5, R6, R5, RZ ;  /* 0x0000000506057239 */ /* 0x000fe200000014ff */
[-C--:B------:R-:W-:Y:S01]  /*9de0*/  IMAD R12, R8, R40.reuse, R12 ;  /* 0x00000028080c7224 */ /* 0x080fe200078e020c */
[----:B------:R-:W-:Y:S01]  /*9df0*/  SHF.R.S32.HI R2, RZ, 0x18, R63 ;  /* 0x00000018ff027819 */ /* 0x000fe2000001143f */
[-C--:B------:R-:W-:Y:S01]  /*9e00*/  IMAD R13, R9, R40.reuse, R13 ;  /* 0x00000028090d7224 */ /* 0x080fe200078e020d */
[----:B------:R-:W-:Y:S01]  /*9e10*/  SHF.R.S32.HI R8, RZ, 0x18, R62 ;  /* 0x00000018ff087819 */ /* 0x000fe2000001143e */
[----:B------:R-:W-:Y:S02]  /*9e20*/  IMAD R16, R38, R21, RZ ;  /* 0x0000001526107224 */ /* 0x000fe400078e02ff */
[-C--:B------:R-:W-:Y:S02]  /*9e30*/  IMAD R14, R46, R40.reuse, R14 ;  /* 0x000000282e0e7224 */ /* 0x080fe400078e020e */
[-C--:B------:R-:W-:Y:S02]  /*9e40*/  IMAD R15, R0, R40.reuse, R15 ;  /* 0x00000028000f7224 */ /* 0x080fe400078e020f */
[----:B------:R-:W-:Y:S01]  /*9e50*/  IMAD R16, R2, R40, R16 ;  /* 0x0000002802107224 */ /* 0x000fe200078e0210 */
[----:B------:R-:W-:Y:S01]  /*9e60*/  I2IP.S8.S32.SAT R13, R14, R13, RZ ;  /* 0x0000000d0e0d7239 */ /* 0x000fe200000014ff */
[C---:B------:R-:W-:Y:S01]  /*9e70*/  IMAD R19, R38.reuse, R24, RZ ;  /* 0x0000001826137224 */ /* 0x040fe200078e02ff */
[----:B------:R-:W-:Y:S01]  /*9e80*/  SHF.R.S32.HI R2, RZ, 0x18, R56 ;  /* 0x00000018ff027819 */ /* 0x000fe20000011438 */
[----:B------:R-:W-:Y:S01]  /*9e90*/  IMAD R24, R38, R29, RZ ;  /* 0x0000001d26187224 */ /* 0x000fe200078e02ff */
[----:B------:R-:W-:Y:S01]  /*9ea0*/  I2IP.S8.S32.SAT R35, R12, R7, R13 ;  /* 0x000000070c237239 */ /* 0x000fe2000000140d */
[----:B------:R-:W-:Y:S02]  /*9eb0*/  IMAD R17, R8, R40, R17 ;  /* 0x0000002808117224 */ /* 0x000fe400078e0211 */
[----:B------:R-:W-:Y:S02]  /*9ec0*/  IMAD.MOV.U32 R0, RZ, RZ, R57 ;  /* 0x000000ffff007224 */ /* 0x000fe400078e0039 */
[----:B------:R-:W-:Y:S01]  /*9ed0*/  IMAD R29, R38, R34, RZ ;  /* 0x00000022261d7224 */ /* 0x000fe200078e02ff */
[----:B------:R-:W-:Y:S01]  /*9ee0*/  I2IP.S8.S32.SAT R34, R4, R3, R5 ;  /* 0x0000000304227239 */ /* 0x000fe20000001405 */
[-C--:B------:R-:W-:Y:S01]  /*9ef0*/  IMAD R18, R41, R40.reuse, R18 ;  /* 0x0000002829127224 */ /* 0x080fe200078e0212 */
[----:B------:R-:W-:Y:S01]  /*9f00*/  SHF.R.S32.HI R3, RZ, 0x18, R55 ;  /* 0x00000018ff037819 */ /* 0x000fe20000011437 */
[----:B------:R-:W-:Y:S01]  /*9f10*/  IMAD R19, R0, R40, R19 ;  /* 0x0000002800137224 */ /* 0x000fe200078e0213 */
[----:B------:R-:W-:Y:S01]  /*9f20*/  MOV R0, R54 ;  /* 0x0000003600007202 */ /* 0x000fe20000000f00 */
[----:B------:R1:W-:Y:S01]  /*9f30*/  STS.128 [R74+UR43+0x5200], R32 ;  /* 0x005200204a007988 */ /* 0x0003e20008000c2b */
        /* <DEDUP_REMOVED lines=8> */
[----:B------:R-:W-:Y:S01]  /*9fc0*/  I2IP.S8.S32.SAT R16, R16, R15, R17 ;  /* 0x0000000f10107239 */ /* 0x000fe20000001411 */
[-C--:B------:R-:W-:Y:S01]  /*9fd0*/  IMAD R23, R0, R40.reuse, R23 ;  /* 0x0000002800177224 */ /* 0x080fe200078e0217 */
[----:B------:R-:W-:Y:S01]  /*9fe0*/  SHF.R.S32.HI R0, RZ, 0x18, R52 ;  /* 0x00000018ff007819 */ /* 0x000fe20000011434 */
[----:B------:R-:W-:Y:S01]  /*9ff0*/  IMAD R24, R2, R40, R24 ;  /* 0x0000002802187224 */ /* 0x000fe200078e0218 */
[----:B------:R-:W-:Y:S01]  /*a000*/  MOV R2, R50 ;  /* 0x0000003200027202 */ /* 0x000fe20000000f00 */
[----:B------:R-:W-:Y:S01]  /*a010*/  IMAD R26, R38, R31, RZ ;  /* 0x0000001f261a7224 */ /* 0x000fe200078e02ff */
[----:B------:R-:W-:Y:S01]  /*a020*/  I2IP.S8.S32.SAT R17, R22, R21, RZ ;  /* 0x0000001516117239 */ /* 0x000fe200000014ff */
[-C--:B------:R-:W-:Y:S02]  /*a030*/  IMAD R25, R0, R40.reuse, R25 ;  /* 0x0000002800197224 */ /* 0x080fe400078e0219 */
[-C--:B------:R-:W-:Y:S01]  /*a040*/  IMAD R26, R43, R40.reuse, R26 ;  /* 0x000000282b1a7224 */ /* 0x080fe200078e021a */
[----:B------:R-:W-:Y:S01]  /*a050*/  I2IP.S8.S32.SAT R17, R20, R19, R17 ;  /* 0x0000001314117239 */ /* 0x000fe20000001411 */
[-C--:B------:R-:W-:Y:S02]  /*a060*/  IMAD R27, R2, R40.reuse, R27 ;  /* 0x00000028021b7224 */ /* 0x080fe400078e021b */
[-C--:B------:R-:W-:Y:S01]  /*a070*/  IMAD R28, R3, R40.reuse, R28 ;  /* 0x00000028031c7224 */ /* 0x080fe200078e021c */
[----:B------:R-:W-:Y:S01]  /*a080*/  I2IP.S8.S32.SAT R18, R26, R25, RZ ;  /* 0x000000191a127239 */ /* 0x000fe200000014ff */
[-C--:B------:R-:W-:Y:S02]  /*a090*/  IMAD R29, R4, R40.reuse, R29 ;  /* 0x00000028041d7224 */ /* 0x080fe400078e021d */
[----:B------:R-:W-:Y:S01]  /*a0a0*/  IMAD R30, R47, R40, R30 ;  /* 0x000000282f1e7224 */ /* 0x000fe200078e021e */
[----:B------:R-:W-:Y:S04]  /*a0b0*/  I2IP.S8.S32.SAT R18, R24, R23, R18 ;  /* 0x0000001718127239 */ /* 0x000fe80000001412 */
        /* <DEDUP_REMOVED lines=26> */
.L_x_145:
[----:B------:R-:W-:Y:S05]  /*a260*/  BSYNC.RECONVERGENT B0 ;  /* 0x0000000000007941 */ /* 0x000fea0003800200 */
.L_x_144:
[----:B------:R-:W-:Y:S01]  /*a270*/  R2UR UR4, R78 ;  /* 0x000000004e0472ca */ /* 0x000fe200000e0000 */
[----:B------:R-:W-:Y:S01]  /*a280*/  BAR.SYNC.DEFER_BLOCKING 0x1, 0x80 ;  /* 0x0042000000007b1d */ /* 0x000fe20000010000 */
[----:B------:R-:W-:Y:S01]  /*a290*/  ISETP.NE.AND P0, PT, R81, 0x2, PT ;  /* 0x000000025100780c */ /* 0x000fe20003f05270 */
[----:B------:R-:W-:Y:S01]  /*a2a0*/  UISETP.NE.AND UP0, UPT, UR44, URZ, UPT ;  /* 0x000000ff2c00728c */ /* 0x000fe2000bf05270 */
[----:B------:R-:W-:Y:S01]  /*a2b0*/  ISETP.NE.AND P1, PT, R36, 0x4, PT ;  /* 0x000000042400780c */ /* 0x000fe20003f25270 */
[----:B------:R-:W-:Y:S01]  /*a2c0*/  UIADD3 UR30, UPT, UPT, UR38, UR63, URZ ;  /* 0x0000003f261e7290 */ /* 0x000fe2000fffe0ff */
[----:B------:R-:W-:Y:S02]  /*a2d0*/  SEL R2, RZ, 0x1, P0 ;  /* 0x00000001ff027807 */ /* 0x000fe40000000000 */
[----:B------:R-:W-:Y:S02]  /*a2e0*/  SEL R0, RZ, 0x1, P1 ;  /* 0x00000001ff007807 */ /* 0x000fe40000800000 */
[----:B------:R-:W-:Y:S02]  /*a2f0*/  LOP3.LUT R84, R84, R2, RZ, 0x3c, !PT ;  /* 0x0000000254547212 */ /* 0x000fe400078e3cff */
[----:B------:R-:W-:Y:S01]  /*a300*/  LOP3.LUT R85, R85, R0, RZ, 0x3c, !PT ;  /* 0x0000000055557212 */ /* 0x000fe200078e3cff */
[----:B------:R-:W-:Y:S01]  /*a310*/  UIADD3 UR31, UPT, UPT, UR37, UR4, URZ ;  /* 0x00000004251f7290 */ /* 0x000fe2000fffe0ff */
[----:B------:R-:W-:Y:S02]  /*a320*/  SEL R81, R81, RZ, P0 ;  /* 0x000000ff51517207 */ /* 0x000fe40000000000 */
[----:B------:R-:W-:Y:S01]  /*a330*/  SEL R36, R36, RZ, P1 ;  /* 0x000000ff24247207 */ /* 0x000fe20000800000 */
[----:B------:R-:W-:Y:S01]  /*a340*/  UMOV UR36, UR59 ;  /* 0x0000003b00247c82 */ /* 0x000fe20008000000 */
[----:B------:R-:W-:Y:S07]  /*a350*/  BRA.U UP0, `(.L_x_146) ;  /* 0xffffffb900887547 */ /* 0x000fee000b83ffff */
[----:B------:R-:W-:Y:S05]  /*a360*/  EXIT ;  /* 0x000000000000794d */ /* 0x000fea0003800000 */
.L_x_24:
[----:B---3--:R3:W4:Y:S02]  /*a370*/  SYNCS.PHASECHK.TRANS64.TRYWAIT P0, [R0+URZ+0x140], R2 ;  /* 0x00014002000075a7 */ /* 0x00872400080011ff */
[----:B----4-:R-:W-:Y:S05]  /*a380*/  @!P0 NANOSLEEP.SYNCS 0x989680 ;  /* 0x009896800000895d */ /* 0x010fea0003900000 */
[----:B------:R-:W4:Y:S02]  /*a390*/  @!P0 SYNCS.PHASECHK.TRANS64 P0, [R0+URZ+0x140], R2 ;  /* 0x00014002000085a7 */ /* 0x000f2400080010ff */
[----:B----4-:R-:W-:Y:S05]  /*a3a0*/  @!P0 BRA `(.L_x_24) ;  /* 0xfffffffc00f08947 */ /* 0x010fea000383ffff */
[----:B------:R-:W-:Y:S05]  /*a3b0*/  BRA `(.L_x_147) ;  /* 0xffffff7400e07947 */ /* 0x000fea000383ffff */
.L_x_27:
[----:B--2---:R-:W-:-:S07]  /*a3c0*/  MOV R0, UR33 ;  /* 0x0000002100007c02 */ /* 0x004fce0008000f00 */
.L_x_148:
[----:B--2---:R2:W3:Y:S02]  /*a3d0*/  SYNCS.PHASECHK.TRANS64.TRYWAIT P0, [R0+URZ+0x40], R3 ;  /* 0x00004003000075a7 */ /* 0x0044e400080011ff */
[----:B---3--:R-:W-:Y:S05]  /*a3e0*/  @!P0 NANOSLEEP.SYNCS 0x989680 ;  /* 0x009896800000895d */ /* 0x008fea0003900000 */
[----:B------:R-:W3:Y:S02]  /*a3f0*/  @!P0 SYNCS.PHASECHK.TRANS64 P0, [R0+URZ+0x40], R3 ;  /* 0x00004003000085a7 */ /* 0x000ee400080010ff */
[----:B---3--:R-:W-:Y:S05]  /*a400*/  @!P0 BRA `(.L_x_148) ;  /* 0xfffffffc00f08947 */ /* 0x008fea000383ffff */
[----:B------:R-:W-:Y:S05]  /*a410*/  BRA `(.L_x_26) ;  /* 0xffffff7800387947 */ /* 0x000fea000383ffff */
.L_x_34:
[----:B-1----:R-:W-:-:S07]  /*a420*/  MOV R0, UR17 ;  /* 0x0000001100007c02 */ /* 0x002fce0008000f00 */
.L_x_149:
[----:B-1----:R1:W2:Y:S02]  /*a430*/  SYNCS.PHASECHK.TRANS64.TRYWAIT P0, [R0+URZ+0x40], R3 ;  /* 0x00004003000075a7 */ /* 0x0022a400080011ff */
[----:B--2---:R-:W-:Y:S05]  /*a440*/  @!P0 NANOSLEEP.SYNCS 0x989680 ;  /* 0x009896800000895d */ /* 0x004fea0003900000 */
[----:B------:R-:W2:Y:S02]  /*a450*/  @!P0 SYNCS.PHASECHK.TRANS64 P0, [R0+URZ+0x40], R3 ;  /* 0x00004003000085a7 */ /* 0x000ea400080010ff */
[----:B--2---:R-:W-:Y:S05]  /*a460*/  @!P0 BRA `(.L_x_149) ;  /* 0xfffffffc00f08947 */ /* 0x004fea000383ffff */
[----:B------:R-:W-:Y:S05]  /*a470*/  BRA `(.L_x_33) ;  /* 0xffffff7800f87947 */ /* 0x000fea000383ffff */
.L_x_39:
[----:B-1----:R1:W2:Y:S02]  /*a480*/  SYNCS.PHASECHK.TRANS64.TRYWAIT P0, [R3+URZ+0xd0], R0 ;  /* 0x0000d000030075a7 */ /* 0x0022a400080011ff */
[----:B--2---:R-:W-:Y:S05]  /*a490*/  @!P0 NANOSLEEP.SYNCS 0x989680 ;  /* 0x009896800000895d */ /* 0x004fea0003900000 */
[----:B------:R-:W2:Y:S02]  /*a4a0*/  @!P0 SYNCS.PHASECHK.TRANS64 P0, [R3+URZ+0xd0], R0 ;  /* 0x0000d000030085a7 */ /* 0x000ea400080010ff */
[----:B--2---:R-:W-:Y:S05]  /*a4b0*/  @!P0 BRA `(.L_x_39) ;  /* 0xfffffffc00f08947 */ /* 0x004fea000383ffff */
[----:B------:R-:W-:Y:S05]  /*a4c0*/  BRA `(.L_x_150) ;  /* 0xffffff7c00a07947 */ /* 0x000fea000383ffff */
.L_x_43:
[----:B------:R-:W-:-:S07]  /*a4d0*/  MOV R0, UR4 ;  /* 0x0000000400007c02 */ /* 0x000fce0008000f00 */
.L_x_151:
[----:B-1----:R1:W2:Y:S02]  /*a4e0*/  SYNCS.PHASECHK.TRANS64.TRYWAIT P0, [R0+URZ], R2 ;  /* 0x00000002000075a7 */ /* 0x0022a400080011ff */
[----:B--2---:R-:W-:Y:S05]  /*a4f0*/  @!P0 NANOSLEEP.SYNCS 0x989680 ;  /* 0x009896800000895d */ /* 0x004fea0003900000 */
[----:B------:R-:W2:Y:S02]  /*a500*/  @!P0 SYNCS.PHASECHK.TRANS64 P0, [R0+URZ], R2 ;  /* 0x00000002000085a7 */ /* 0x000ea400080010ff */
[----:B--2---:R-:W-:Y:S05]  /*a510*/  @!P0 BRA `(.L_x_151) ;  /* 0xfffffffc00f08947 */ /* 0x004fea000383ffff */
[----:B------:R-:W-:Y:S05]  /*a520*/  BRA `(.L_x_152) ;  /* 0xffffff8400487947 */ /* 0x000fea000383ffff */
.L_x_44:
[----:B------:R-:W-:-:S07]  /*a530*/  MOV R0, UR5 ;  /* 0x0000000500007c02 */ /* 0x000fce0008000f00 */
.L_x_153:
[----:B-1----:R1:W2:Y:S02]  /*a540*/  SYNCS.PHASECHK.TRANS64.TRYWAIT P0, [R0+URZ], R3 ;  /* 0x00000003000075a7 */ /* 0x0022a400080011ff */
[----:B--2---:R-:W-:Y:S05]  /*a550*/  @!P0 NANOSLEEP.SYNCS 0x989680 ;  /* 0x009896800000895d */ /* 0x004fea0003900000 */
[----:B------:R-:W2:Y:S02]  /*a560*/  @!P0 SYNCS.PHASECHK.TRANS64 P0, [R0+URZ], R3 ;  /* 0x00000003000085a7 */ /* 0x000ea400080010ff */
[----:B--2---:R-:W-:Y:S05]  /*a570*/  @!P0 BRA `(.L_x_153) ;  /* 0xfffffffc00f08947 */ /* 0x004fea000383ffff */
[----:B------:R-:W-:Y:S05]  /*a580*/  BRA `(.L_x_154) ;  /* 0xffffff8400547947 */ /* 0x000fea000383ffff */
.L_x_45:
[----:B------:R-:W-:-:S07]  /*a590*/  MOV R0, UR5 ;  /* 0x0000000500007c02 */ /* 0x000fce0008000f00 */
.L_x_155:
[----:B-1----:R1:W2:Y:S02]  /*a5a0*/  SYNCS.PHASECHK.TRANS64.TRYWAIT P0, [R0+URZ], R3 ;  /* 0x00000003000075a7 */ /* 0x0022a400080011ff */
[----:B--2---:R-:W-:Y:S05]  /*a5b0*/  @!P0 NANOSLEEP.SYNCS 0x989680 ;  /* 0x009896800000895d */ /* 0x004fea0003900000 */
[----:B------:R-:W2:Y:S02]  /*a5c0*/  @!P0 SYNCS.PHASECHK.TRANS64 P0, [R0+URZ], R3 ;  /* 0x00000003000085a7 */ /* 0x000ea400080010ff */
[----:B--2---:R-:W-:Y:S05]  /*a5d0*/  @!P0 BRA `(.L_x_155) ;  /* 0xfffffffc00f08947 */ /* 0x004fea000383ffff */
[----:B------:R-:W-:Y:S05]  /*a5e0*/  BRA `(.L_x_156) ;  /* 0xffffff8400607947 */ /* 0x000fea000383ffff */
.L_x_46:
[----:B------:R-:W-:-:S07]  /*a5f0*/  MOV R0, UR5 ;  /* 0x0000000500007c02 */ /* 0x000fce0008000f00 */
.L_x_157:
[----:B-1----:R1:W2:Y:S02]  /*a600*/  SYNCS.PHASECHK.TRANS64.TRYWAIT P0, [R0+URZ], R3 ;  /* 0x00000003000075a7 */ /* 0x0022a400080011ff */
[----:B--2---:R-:W-:Y:S05]  /*a610*/  @!P0 NANOSLEEP.SYNCS 0x989680 ;  /* 0x009896800000895d */ /* 0x004fea0003900000 */
[----:B------:R-:W2:Y:S02]  /*a620*/  @!P0 SYNCS.PHASECHK.TRANS64 P0, [R0+URZ], R3 ;  /* 0x00000003000085a7 */ /* 0x000ea400080010ff */
[----:B--2---:R-:W-:Y:S05]  /*a630*/  @!P0 BRA `(.L_x_157) ;  /* 0xfffffffc00f08947 */ /* 0x004fea000383ffff */
[----:B------:R-:W-:Y:S05]  /*a640*/  BRA `(.L_x_158) ;  /* 0xffffff84006c7947 */ /* 0x000fea000383ffff */
.L_x_47:
[----:B------:R-:W-:-:S07]  /*a650*/  MOV R0, UR5 ;  /* 0x0000000500007c02 */ /* 0x000fce0008000f00 */
.L_x_159:
[----:B-1----:R1:W2:Y:S02]  /*a660*/  SYNCS.PHASECHK.TRANS64.TRYWAIT P0, [R0+URZ], R3 ;  /* 0x00000003000075a7 */ /* 0x0022a400080011ff */
[----:B--2---:R-:W-:Y:S05]  /*a670*/  @!P0 NANOSLEEP.SYNCS 0x989680 ;  /* 0x009896800000895d */ /* 0x004fea0003900000 */
[----:B------:R-:W2:Y:S02]  /*a680*/  @!P0 SYNCS.PHASECHK.TRANS64 P0, [R0+URZ], R3 ;  /* 0x00000003000085a7 */ /* 0x000ea400080010ff */
[----:B--2---:R-:W-:Y:S05]  /*a690*/  @!P0 BRA `(.L_x_159) ;  /* 0xfffffffc00f08947 */ /* 0x004fea000383ffff */
[----:B------:R-:W-:Y:S05]  /*a6a0*/  BRA `(.L_x_160) ;  /* 0xffffff8400787947 */ /* 0x000fea000383ffff */
.L_x_48:
[----:B------:R-:W-:-:S07]  /*a6b0*/  MOV R0, UR5 ;  /* 0x0000000500007c02 */ /* 0x000fce0008000f00 */
.L_x_161:
[----:B-1----:R1:W2:Y:S02]  /*a6c0*/  SYNCS.PHASECHK.TRANS64.TRYWAIT P0, [R0+URZ], R3 ;  /* 0x00000003000075a7 */ /* 0x0022a400080011ff */
[----:B--2---:R-:W-:Y:S05]  /*a6d0*/  @!P0 NANOSLEEP.SYNCS 0x989680 ;  /* 0x009896800000895d */ /* 0x004fea0003900000 */
[----:B------:R-:W2:Y:S02]  /*a6e0*/  @!P0 SYNCS.PHASECHK.TRANS64 P0, [R0+URZ], R3 ;  /* 0x00000003000085a7 */ /* 0x000ea400080010ff */
[----:B--2---:R-:W-:Y:S05]  /*a6f0*/  @!P0 BRA `(.L_x_161) ;  /* 0xfffffffc00f08947 */ /* 0x004fea000383ffff */
[----:B------:R-:W-:Y:S05]  /*a700*/  BRA `(.L_x_162) ;  /* 0xffffff8400847947 */ /* 0x000fea000383ffff */
.L_x_49:
[----:B------:R-:W-:-:S07]  /*a710*/  MOV R0, UR5 ;  /* 0x0000000500007c02 */ /* 0x000fce0008000f00 */
.L_x_163:
[----:B-1----:R1:W2:Y:S02]  /*a720*/  SYNCS.PHASECHK.TRANS64.TRYWAIT P0, [R0+URZ], R3 ;  /* 0x00000003000075a7 */ /* 0x0022a400080011ff */
[----:B--2---:R-:W-:Y:S05]  /*a730*/  @!P0 NANOSLEEP.SYNCS 0x989680 ;  /* 0x009896800000895d */ /* 0x004fea0003900000 */
[----:B------:R-:W2:Y:S02]  /*a740*/  @!P0 SYNCS.PHASECHK.TRANS64 P0, [R0+URZ], R3 ;  /* 0x00000003000085a7 */ /* 0x000ea400080010ff */
[----:B--2---:R-:W-:Y:S05]  /*a750*/  @!P0 BRA `(.L_x_163) ;  /* 0xfffffffc00f08947 */ /* 0x004fea000383ffff */
[----:B------:R-:W-:Y:S05]  /*a760*/  BRA `(.L_x_164) ;  /* 0xffffff8400907947 */ /* 0x000fea000383ffff */
.L_x_52:
[----:B--2---:R2:W3:Y:S02]  /*a770*/  SYNCS.PHASECHK.TRANS64.TRYWAIT P0, [R2+URZ+0x130], R4 ;  /* 0x00013004020075a7 */ /* 0x0044e400080011ff */
[----:B---3--:R-:W-:Y:S05]  /*a780*/  @!P0 NANOSLEEP.SYNCS 0x989680 ;  /* 0x009896800000895d */ /* 0x008fea0003900000 */
[----:B------:R-:W3:Y:S02]  /*a790*/  @!P0 SYNCS.PHASECHK.TRANS64 P0, [R2+URZ+0x130], R4 ;  /* 0x00013004020085a7 */ /* 0x000ee400080010ff */
[----:B---3--:R-:W-:Y:S05]  /*a7a0*/  @!P0 BRA `(.L_x_52) ;  /* 0xfffffffc00f08947 */ /* 0x008fea000383ffff */
[----:B------:R-:W-:Y:S05]  /*a7b0*/  BRA `(.L_x_165) ;  /* 0xffffff8400ec7947 */ /* 0x000fea000383ffff */
.L_x_53:
[----:B------:R-:W-:-:S07]  /*a7c0*/  MOV R2, UR4 ;  /* 0x0000000400027c02 */ /* 0x000fce0008000f00 */
.L_x_166:
[----:B--2---:R2:W3:Y:S02]  /*a7d0*/  SYNCS.PHASECHK.TRANS64.TRYWAIT P0, [R2+URZ+0xe0], R5 ;  /* 0x0000e005020075a7 */ /* 0x0044e400080011ff */
[----:B---3--:R-:W-:Y:S05]  /*a7e0*/  @!P0 NANOSLEEP.SYNCS 0x989680 ;  /* 0x009896800000895d */ /* 0x008fea0003900000 */
[----:B------:R-:W3:Y:S02]  /*a7f0*/  @!P0 SYNCS.PHASECHK.TRANS64 P0, [R2+URZ+0xe0], R5 ;  /* 0x0000e005020085a7 */ /* 0x000ee400080010ff */
[----:B---3--:R-:W-:Y:S05]  /*a800*/  @!P0 BRA `(.L_x_166) ;  /* 0xfffffffc00f08947 */ /* 0x008fea000383ffff */
[----:B------:R-:W-:Y:S05]  /*a810*/  BRA `(.L_x_167) ;  /* 0xffffff8400fc7947 */ /* 0x000fea000383ffff */
.L_x_54:
[----:B--2---:R2:W3:Y:S02]  /*a820*/  SYNCS.PHASECHK.TRANS64.TRYWAIT P1, [R2+URZ+0xd0], R4 ;  /* 0x0000d004020075a7 */ /* 0x0044e400080211ff */
[----:B---3--:R-:W-:Y:S05]  /*a830*/  @!P1 NANOSLEEP.SYNCS 0x989680 ;  /* 0x009896800000995d */ /* 0x008fea0003900000 */
[----:B------:R-:W3:Y:S02]  /*a840*/  @!P1 SYNCS.PHASECHK.TRANS64 P1, [R2+URZ+0xd0], R4 ;  /* 0x0000d004020095a7 */ /* 0x000ee400080210ff */
[----:B---3--:R-:W-:Y:S05]  /*a850*/  @!P1 BRA `(.L_x_54) ;  /* 0xfffffffc00f09947 */ /* 0x008fea000383ffff */
[----:B------:R-:W-:Y:S05]  /*a860*/  BRA `(.L_x_168) ;  /* 0xffffff88002c7947 */ /* 0x000fea000383ffff */
.L_x_57:
[----:B------:R-:W-:-:S07]  /*a870*/  MOV R0, UR4 ;  /* 0x0000000400007c02 */ /* 0x000fce0008000f00 */
.L_x_169:
[----:B--2---:R2:W3:Y:S02]  /*a880*/  SYNCS.PHASECHK.TRANS64.TRYWAIT P0, [R0+URZ+0xe0], R2 ;  /* 0x0000e002000075a7 */ /* 0x0044e400080011ff */
[----:B---3--:R-:W-:Y:S05]  /*a890*/  @!P0 NANOSLEEP.SYNCS 0x989680 ;  /* 0x009896800000895d */ /* 0x008fea0003900000 */
[----:B------:R-:W3:Y:S02]  /*a8a0*/  @!P0 SYNCS.PHASECHK.TRANS64 P0, [R0+URZ+0xe0], R2 ;  /* 0x0000e002000085a7 */ /* 0x000ee400080010ff */
[----:B---3--:R-:W-:Y:S05]  /*a8b0*/  @!P0 BRA `(.L_x_169) ;  /* 0xfffffffc00f08947 */ /* 0x008fea000383ffff */
[----:B------:R-:W-:Y:S05]  /*a8c0*/  BRA `(.L_x_56) ;  /* 0xffffff8800807947 */ /* 0x000fea000383ffff */
.L_x_66:
[----:B--2---:R-:W-:-:S04]  /*a8d0*/  MOV R5, UR5 ;  /* 0x0000000500057c02 */ /* 0x004fc80008000f00 */
[----:B------:R2:W3:Y:S03]  /*a8e0*/  SYNCS.PHASECHK.TRANS64.TRYWAIT P0, [R5+URZ+0x8], R6 ;  /* 0x00000806050075a7 */ /* 0x0004e600080011ff */
[----:B---3--:R-:W-:Y:S05]  /*a8f0*/  @!P0 NANOSLEEP.SYNCS 0x989680 ;  /* 0x009896800000895d */ /* 0x008fea0003900000 */
[----:B------:R-:W3:Y:S02]  /*a900*/  @!P0 SYNCS.PHASECHK.TRANS64 P0, [R5+URZ+0x8], R6 ;  /* 0x00000806050085a7 */ /* 0x000ee400080010ff */
[----:B---3--:R-:W-:Y:S05]  /*a910*/  @!P0 BRA `(.L_x_66) ;  /* 0xfffffffc00ec8947 */ /* 0x008fea000383ffff */
[----:B------:R-:W-:Y:S05]  /*a920*/  BRA `(.L_x_65) ;  /* 0xffffff8c00347947 */ /* 0x000fea000383ffff */
.L_x_68:
[----:B------:R-:W-:Y:S01]  /*a930*/  BSSY B0, `(.L_x_170) ;  /* 0x0000006000007945 */ /* 0x000fe20003800000 */
[----:B------:R-:W-:-:S07]  /*a940*/  MOV R15, 0xffffffff ;  /* 0xffffffff000f7802 */ /* 0x000fce0000000f00 */
[----:B-12--5:R-:W-:Y:S05]  /*a950*/  WARPSYNC.COLLECTIVE R15, `(.L_x_171) ;  /* 0x000000000f0c7348 */ /* 0x026fea0003c00000 */
[----:B------:R-:W-:Y:S02]  /*a960*/  ELECT P6, UR79, PT ;  /* 0x00000000004f782f */ /* 0x000fe400038c0000 */
[----:B------:R-:W-:Y:S01]  /*a970*/  MOV R14, UR79 ;  /* 0x0000004f000e7c02 */ /* 0x000fe20008000f00 */
[----:B-12--5:R-:W-:Y:S10]  /*a980*/  ENDCOLLECTIVE ;  /* 0x000000000000791b */ /* 0x026ff40003800000 */
.L_x_171:
[----:B------:R-:W-:Y:S05]  /*a990*/  BSYNC B0 ;  /* 0x0000000000007941 */ /* 0x000fea0003800000 */
.L_x_170:
[----:B------:R-:W-:Y:S05]  /*a9a0*/  BRA `(.L_x_172) ;  /* 0xffffff8c00647947 */ /* 0x000fea000383ffff */
.L_x_70:
[----:B--2---:R-:W-:-:S04]  /*a9b0*/  MOV R0, UR5 ;  /* 0x0000000500007c02 */ /* 0x004fc80008000f00 */
[----:B------:R2:W3:Y:S03]  /*a9c0*/  SYNCS.PHASECHK.TRANS64.TRYWAIT P0, [R0+URZ+0x8], R4 ;  /* 0x00000804000075a7 */ /* 0x0004e600080011ff */
[----:B---3--:R-:W-:Y:S05]  /*a9d0*/  @!P0 NANOSLEEP.SYNCS 0x989680 ;  /* 0x009896800000895d */ /* 0x008fea0003900000 */
[----:B------:R-:W3:Y:S02]  /*a9e0*/  @!P0 SYNCS.PHASECHK.TRANS64 P0, [R0+URZ+0x8], R4 ;  /* 0x00000804000085a7 */ /* 0x000ee400080010ff */
[----:B---3--:R-:W-:Y:S05]  /*a9f0*/  @!P0 BRA `(.L_x_70) ;  /* 0xfffffffc00ec8947 */ /* 0x008fea000383ffff */
[----:B------:R-:W-:Y:S05]  /*aa00*/  BRA `(.L_x_69) ;  /* 0xffffff8c00687947 */ /* 0x000fea000383ffff */
.L_x_71:
[----:B-1----:R1:W2:Y:S02]  /*aa10*/  SYNCS.PHASECHK.TRANS64.TRYWAIT P0, [R0+URZ+0xd0], R4 ;  /* 0x0000d004000075a7 */ /* 0x0022a400080011ff */
[----:B--2---:R-:W-:Y:S05]  /*aa20*/  @!P0 NANOSLEEP.SYNCS 0x989680 ;  /* 0x009896800000895d */ /* 0x004fea0003900000 */
[----:B------:R-:W2:Y:S02]  /*aa30*/  @!P0 SYNCS.PHASECHK.TRANS64 P0, [R0+URZ+0xd0], R4 ;  /* 0x0000d004000085a7 */ /* 0x000ea400080010ff */
[----:B--2---:R-:W-:Y:S05]  /*aa40*/  @!P0 BRA `(.L_x_71) ;  /* 0xfffffffc00f08947 */ /* 0x004fea000383ffff */
[----:B------:R-:W-:Y:S05]  /*aa50*/  BRA `(.L_x_173) ;  /* 0xffffff9000547947 */ /* 0x000fea000383ffff */
.L_x_73:
[----:B------:R-:W-:-:S07]  /*aa60*/  MOV R0, UR31 ;  /* 0x0000001f00007c02 */ /* 0x000fce0008000f00 */
.L_x_174:
[----:B-1----:R1:W2:Y:S02]  /*aa70*/  SYNCS.PHASECHK.TRANS64.TRYWAIT P0, [R0+URZ+0x110], R4 ;  /* 0x00011004000075a7 */ /* 0x0022a400080011ff */
[----:B--2---:R-:W-:Y:S05]  /*aa80*/  @!P0 NANOSLEEP.SYNCS 0x989680 ;  /* 0x009896800000895d */ /* 0x004fea0003900000 */
[----:B------:R-:W2:Y:S02]  /*aa90*/  @!P0 SYNCS.PHASECHK.TRANS64 P0, [R0+URZ+0x110], R4 ;  /* 0x00011004000085a7 */ /* 0x000ea400080010ff */
[----:B--2---:R-:W-:Y:S05]  /*aaa0*/  @!P0 BRA `(.L_x_174) ;  /* 0xfffffffc00f08947 */ /* 0x004fea000383ffff */
[----:B------:R-:W-:Y:S05]  /*aab0*/  BRA `(.L_x_175) ;  /* 0xffffff9000a07947 */ /* 0x000fea000383ffff */
.L_x_76:
[----:B------:R-:W-:Y:S07]  /*aac0*/  MOV R0, UR5 ;  /* 0x0000000500007c02 */ /* 0x000fee0008000f00 */
.L_x_176:
[----:B-1----:R1:W2:Y:S02]  /*aad0*/  SYNCS.PHASECHK.TRANS64.TRYWAIT P0, [R0+URZ], R4 ;  /* 0x00000004000075a7 */ /* 0x0022a400080011ff */
[----:B--2---:R-:W-:Y:S05]  /*aae0*/  @!P0 NANOSLEEP.SYNCS 0x989680 ;  /* 0x009896800000895d */ /* 0x004fea0003900000 */
[----:B------:R-:W2:Y:S02]  /*aaf0*/  @!P0 SYNCS.PHASECHK.TRANS64 P0, [R0+URZ], R4 ;  /* 0x00000004000085a7 */ /* 0x000ea400080010ff */
[----:B--2---:R-:W-:Y:S05]  /*ab00*/  @!P0 BRA `(.L_x_176) ;  /* 0xfffffffc00f08947 */ /* 0x004fea000383ffff */
[----:B------:R-:W-:Y:S05]  /*ab10*/  BRA `(.L_x_75) ;  /* 0xffffff9000b47947 */ /* 0x000fea000383ffff */
.L_x_80:
[----:B-1----:R-:W-:-:S07]  /*ab20*/  MOV R0, UR4 ;  /* 0x0000000400007c02 */ /* 0x002fce0008000f00 */
.L_x_177:
[----:B-1----:R1:W2:Y:S02]  /*ab30*/  SYNCS.PHASECHK.TRANS64.TRYWAIT P0, [R0+URZ], R2 ;  /* 0x00000002000075a7 */ /* 0x0022a400080011ff */
[----:B--2---:R-:W-:Y:S05]  /*ab40*/  @!P0 NANOSLEEP.SYNCS 0x989680 ;  /* 0x009896800000895d */ /* 0x004fea0003900000 */
[----:B------:R-:W2:Y:S02]  /*ab50*/  @!P0 SYNCS.PHASECHK.TRANS64 P0, [R0+URZ], R2 ;  /* 0x00000002000085a7 */ /* 0x000ea400080010ff */
[----:B--2---:R-:W-:Y:S05]  /*ab60*/  @!P0 BRA `(.L_x_177) ;  /* 0xfffffffc00f08947 */ /* 0x004fea000383ffff */
[----:B------:R-:W-:Y:S05]  /*ab70*/  BRA `(.L_x_178) ;  /* 0xffffff9400a87947 */ /* 0x000fea000383ffff */
.L_x_81:
[----:B------:R-:W-:-:S07]  /*ab80*/  MOV R0, UR5 ;  /* 0x0000000500007c02 */ /* 0x000fce0008000f00 */
.L_x_179:
[----:B-1----:R1:W2:Y:S02]  /*ab90*/  SYNCS.PHASECHK.TRANS64.TRYWAIT P0, [R0+URZ], R3 ;  /* 0x00000003000075a7 */ /* 0x0022a400080011ff */
[----:B--2---:R-:W-:Y:S05]  /*aba0*/  @!P0 NANOSLEEP.SYNCS 0x989680 ;  /* 0x009896800000895d */ /* 0x004fea0003900000 */
[----:B------:R-:W2:Y:S02]  /*abb0*/  @!P0 SYNCS.PHASECHK.TRANS64 P0, [R0+URZ], R3 ;  /* 0x00000003000085a7 */ /* 0x000ea400080010ff */
[----:B--2---:R-:W-:Y:S05]  /*abc0*/  @!P0 BRA `(.L_x_179) ;  /* 0xfffffffc00f08947 */ /* 0x004fea000383ffff */
[----:B------:R-:W-:Y:S05]  /*abd0*/  BRA `(.L_x_180) ;  /* 0xffffff9400b47947 */ /* 0x000fea000383ffff */
.L_x_82:
[----:B------:R-:W-:-:S07]  /*abe0*/  MOV R0, UR5 ;  /* 0x0000000500007c02 */ /* 0x000fce0008000f00 */
.L_x_181:
[----:B-1----:R1:W2:Y:S02]  /*abf0*/  SYNCS.PHASECHK.TRANS64.TRYWAIT P0, [R0+URZ], R3 ;  /* 0x00000003000075a7 */ /* 0x0022a400080011ff */
[----:B--2---:R-:W-:Y:S05]  /*ac00*/  @!P0 NANOSLEEP.SYNCS 0x989680 ;  /* 0x009896800000895d */ /* 0x004fea0003900000 */
[----:B------:R-:W2:Y:S02]  /*ac10*/  @!P0 SYNCS.PHASECHK.TRANS64 P0, [R0+URZ], R3 ;  /* 0x00000003000085a7 */ /* 0x000ea400080010ff */
[----:B--2---:R-:W-:Y:S05]  /*ac20*/  @!P0 BRA `(.L_x_181) ;  /* 0xfffffffc00f08947 */ /* 0x004fea000383ffff */
[----:B------:R-:W-:Y:S05]  /*ac30*/  BRA `(.L_x_182) ;  /* 0xffffff9400c07947 */ /* 0x000fea000383ffff */
.L_x_85:
[----:B------:R-:W-:-:S07]  /*ac40*/  MOV R0, UR26 ;  /* 0x0000001a00007c02 */ /* 0x000fce0008000f00 */
.L_x_183:
[----:B-1----:R1:W2:Y:S02]  /*ac50*/  SYNCS.PHASECHK.TRANS64.TRYWAIT P1, [R0+URZ+0x150], R2 ;  /* 0x00015002000075a7 */ /* 0x0022a400080211ff */
[----:B--2---:R-:W-:Y:S05]  /*ac60*/  @!P1 NANOSLEEP.SYNCS 0x989680 ;  /* 0x009896800000995d */ /* 0x004fea0003900000 */
[----:B------:R-:W2:Y:S02]  /*ac70*/  @!P1 SYNCS.PHASECHK.TRANS64 P1, [R0+URZ+0x150], R2 ;  /* 0x00015002000095a7 */ /* 0x000ea400080210ff */
[----:B--2---:R-:W-:Y:S05]  /*ac80*/  @!P1 BRA `(.L_x_183) ;  /* 0xfffffffc00f09947 */ /* 0x004fea000383ffff */
[----:B------:R-:W-:Y:S05]  /*ac90*/  BRA `(.L_x_184) ;  /* 0xffffff98000c7947 */ /* 0x000fea000383ffff */
.L_x_90:
[----:B--2---:R2:W3:Y:S02]  /*aca0*/  SYNCS.PHASECHK.TRANS64.TRYWAIT P0, [R8+URZ+0xd0], R0 ;  /* 0x0000d000080075a7 */ /* 0x0044e400080011ff */
[----:B---3--:R-:W-:Y:S05]  /*acb0*/  @!P0 NANOSLEEP.SYNCS 0x989680 ;  /* 0x009896800000895d */ /* 0x008fea0003900000 */
[----:B------:R-:W3:Y:S02]  /*acc0*/  @!P0 SYNCS.PHASECHK.TRANS64 P0, [R8+URZ+0xd0], R0 ;  /* 0x0000d000080085a7 */ /* 0x000ee400080010ff */
[----:B---3--:R-:W-:Y:S05]  /*acd0*/  @!P0 BRA `(.L_x_90) ;  /* 0xfffffffc00f08947 */ /* 0x008fea000383ffff */
[----:B------:R-:W-:Y:S05]  /*ace0*/  BRA `(.L_x_185) ;  /* 0xffffff9c00447947 */ /* 0x000fea000383ffff */
.L_x_93:
[----:B--2---:R-:W-:Y:S07]  /*acf0*/  MOV R0, UR21 ;  /* 0x0000001500007c02 */ /* 0x004fee0008000f00 */
.L_x_186:
[----:B--2---:R2:W3:Y:S02]  /*ad00*/  SYNCS.PHASECHK.TRANS64.TRYWAIT P1, [R0+URZ+0xc8], R2 ;  /* 0x0000c802000075a7 */ /* 0x0044e400080211ff */
[----:B---3--:R-:W-:Y:S05]  /*ad10*/  @!P1 NANOSLEEP.SYNCS 0x989680 ;  /* 0x009896800000995d */ /* 0x008fea0003900000 */
[----:B------:R-:W3:Y:S02]  /*ad20*/  @!P1 SYNCS.PHASECHK.TRANS64 P1, [R0+URZ+0xc8], R2 ;  /* 0x0000c802000095a7 */ /* 0x000ee400080210ff */
[----:B---3--:R-:W-:Y:S05]  /*ad30*/  @!P1 BRA `(.L_x_186) ;  /* 0xfffffffc00f09947 */ /* 0x008fea000383ffff */
[----:B------:R-:W-:Y:S05]  /*ad40*/  BRA `(.L_x_92) ;  /* 0xffffffa000c07947 */ /* 0x000fea000383ffff */
.L_x_96:
[----:B--2---:R-:W-:Y:S07]  /*ad50*/  MOV R0, UR21 ;  /* 0x0000001500007c02 */ /* 0x004fee0008000f00 */
.L_x_187:
[----:B--2---:R2:W3:Y:S02]  /*ad60*/  SYNCS.PHASECHK.TRANS64.TRYWAIT P0, [R0+URZ+0xa0], R4 ;  /* 0x0000a004000075a7 */ /* 0x0044e400080011ff */
[----:B---3--:R-:W-:Y:S05]  /*ad70*/  @!P0 NANOSLEEP.SYNCS 0x989680 ;  /* 0x009896800000895d */ /* 0x008fea0003900000 */
[----:B------:R-:W3:Y:S02]  /*ad80*/  @!P0 SYNCS.PHASECHK.TRANS64 P0, [R0+URZ+0xa0], R4 ;  /* 0x0000a004000085a7 */ /* 0x000ee400080010ff */
[----:B---3--:R-:W-:Y:S05]  /*ad90*/  @!P0 BRA `(.L_x_187) ;  /* 0xfffffffc00f08947 */ /* 0x008fea000383ffff */
[----:B------:R-:W-:Y:S05]  /*ada0*/  BRA `(.L_x_188) ;  /* 0xffffffa400187947 */ /* 0x000fea000383ffff */
.L_x_97:
[----:B------:R-:W-:Y:S07]  /*adb0*/  MOV R0, UR21 ;  /* 0x0000001500007c02 */ /* 0x000fee0008000f00 */
.L_x_189:
[----:B--2---:R2:W3:Y:S02]  /*adc0*/  SYNCS.PHASECHK.TRANS64.TRYWAIT P0, [R0+URZ+0xa8], R4 ;  /* 0x0000a804000075a7 */ /* 0x0044e400080011ff */
[----:B---3--:R-:W-:Y:S05]  /*add0*/  @!P0 NANOSLEEP.SYNCS 0x989680 ;  /* 0x009896800000895d */ /* 0x008fea0003900000 */
[----:B------:R-:W3:Y:S02]  /*ade0*/  @!P0 SYNCS.PHASECHK.TRANS64 P0, [R0+URZ+0xa8], R4 ;  /* 0x0000a804000085a7 */ /* 0x000ee400080010ff */
[----:B---3--:R-:W-:Y:S05]  /*adf0*/  @!P0 BRA `(.L_x_189) ;  /* 0xfffffffc00f08947 */ /* 0x008fea000383ffff */
[----:B------:R-:W-:Y:S05]  /*ae00*/  BRA `(.L_x_190) ;  /* 0xffffffa400747947 */ /* 0x000fea000383ffff */
.L_x_98:
[----:B------:R-:W-:Y:S07]  /*ae10*/  MOV R0, UR21 ;  /* 0x0000001500007c02 */ /* 0x000fee0008000f00 */
.L_x_191:
[----:B--2---:R2:W3:Y:S02]  /*ae20*/  SYNCS.PHASECHK.TRANS64.TRYWAIT P0, [R0+URZ+0xb0], R4 ;  /* 0x0000b004000075a7 */ /* 0x0044e400080011ff */
[----:B---3--:R-:W-:Y:S05]  /*ae30*/  @!P0 NANOSLEEP.SYNCS 0x989680 ;  /* 0x009896800000895d */ /* 0x008fea0003900000 */
[----:B------:R-:W3:Y:S02]  /*ae40*/  @!P0 SYNCS.PHASECHK.TRANS64 P0, [R0+URZ+0xb0], R4 ;  /* 0x0000b004000085a7 */ /* 0x000ee400080010ff */
[----:B---3--:R-:W-:Y:S05]  /*ae50*/  @!P0 BRA `(.L_x_191) ;  /* 0xfffffffc00f08947 */ /* 0x008fea000383ffff */
[----:B------:R-:W-:Y:S05]  /*ae60*/  BRA `(.L_x_192) ;  /* 0xffffffa400d47947 */ /* 0x000fea000383ffff */
.L_x_99:
[----:B------:R-:W-:Y:S07]  /*ae70*/  MOV R0, UR21 ;  /* 0x0000001500007c02 */ /* 0x000fee0008000f00 */
.L_x_193:
[----:B--2---:R2:W3:Y:S02]  /*ae80*/  SYNCS.PHASECHK.TRANS64.TRYWAIT P0, [R0+URZ+0xb8], R4 ;  /* 0x0000b804000075a7 */ /* 0x0044e400080011ff */
[----:B---3--:R-:W-:Y:S05]  /*ae90*/  @!P0 NANOSLEEP.SYNCS 0x989680 ;  /* 0x009896800000895d */ /* 0x008fea0003900000 */
[----:B------:R-:W3:Y:S02]  /*aea0*/  @!P0 SYNCS.PHASECHK.TRANS64 P0, [R0+URZ+0xb8], R4 ;  /* 0x0000b804000085a7 */ /* 0x000ee400080010ff */
[----:B---3--:R-:W-:Y:S05]  /*aeb0*/  @!P0 BRA `(.L_x_193) ;  /* 0xfffffffc00f08947 */ /* 0x008fea000383ffff */
[----:B------:R-:W-:Y:S05]  /*aec0*/  BRA `(.L_x_194) ;  /* 0xffffffa8003c7947 */ /* 0x000fea000383ffff */
.L_x_101:
[----:B------:R-:W-:-:S07]  /*aed0*/  MOV R0, UR21 ;  /* 0x0000001500007c02 */ /* 0x000fce0008000f00 */
.L_x_195:
[----:B---3--:R3:W4:Y:S02]  /*aee0*/  SYNCS.PHASECHK.TRANS64.TRYWAIT P0, [R0+URZ+0xa0], R2 ;  /* 0x0000a002000075a7 */ /* 0x00872400080011ff */
[----:B----4-:R-:W-:Y:S05]  /*aef0*/  @!P0 NANOSLEEP.SYNCS 0x989680 ;  /* 0x009896800000895d */ /* 0x010fea0003900000 */
[----:B------:R-:W4:Y:S02]  /*af00*/  @!P0 SYNCS.PHASECHK.TRANS64 P0, [R0+URZ+0xa0], R2 ;  /* 0x0000a002000085a7 */ /* 0x000f2400080010ff */
[----:B----4-:R-:W-:Y:S05]  /*af10*/  @!P0 BRA `(.L_x_195) ;  /* 0xfffffffc00f08947 */ /* 0x010fea000383ffff */
[----:B------:R-:W-:Y:S05]  /*af20*/  BRA `(.L_x_196) ;  /* 0xffffffa800c87947 */ /* 0x000fea000383ffff */
.L_x_102:
[----:B---3--:R-:W-:-:S07]  /*af30*/  MOV R0, UR21 ;  /* 0x0000001500007c02 */ /* 0x008fce0008000f00 */
.L_x_197:
[----:B---3--:R3:W4:Y:S02]  /*af40*/  SYNCS.PHASECHK.TRANS64.TRYWAIT P0, [R0+URZ+0xa8], R2 ;  /* 0x0000a802000075a7 */ /* 0x00872400080011ff */
[----:B----4-:R-:W-:Y:S05]  /*af50*/  @!P0 NANOSLEEP.SYNCS 0x989680 ;  /* 0x009896800000895d */ /* 0x010fea0003900000 */
[----:B------:R-:W4:Y:S02]  /*af60*/  @!P0 SYNCS.PHASECHK.TRANS64 P0, [R0+URZ+0xa8], R2 ;  /* 0x0000a802000085a7 */ /* 0x000f2400080010ff */
[----:B----4-:R-:W-:Y:S05]  /*af70*/  @!P0 BRA `(.L_x_197) ;  /* 0xfffffffc00f08947 */ /* 0x010fea000383ffff */
[----:B------:R-:W-:Y:S05]  /*af80*/  BRA `(.L_x_198) ;  /* 0xffffffa800b87947 */ /* 0x000fea000383ffff */
.L_x_103:
[----:B---3--:R-:W-:-:S07]  /*af90*/  MOV R0, UR21 ;  /* 0x0000001500007c02 */ /* 0x008fce0008000f00 */
.L_x_199:
[----:B---3--:R3:W4:Y:S02]  /*afa0*/  SYNCS.PHASECHK.TRANS64.TRYWAIT P0, [R0+URZ+0xb0], R2 ;  /* 0x0000b002000075a7 */ /* 0x00872400080011ff */
[----:B----4-:R-:W-:Y:S05]  /*afb0*/  @!P0 NANOSLEEP.SYNCS 0x989680 ;  /* 0x009896800000895d */ /* 0x010fea0003900000 */
[----:B------:R-:W4:Y:S02]  /*afc0*/  @!P0 SYNCS.PHASECHK.TRANS64 P0, [R0+URZ+0xb0], R2 ;  /* 0x0000b002000085a7 */ /* 0x000f2400080010ff */
[----:B----4-:R-:W-:Y:S05]  /*afd0*/  @!P0 BRA `(.L_x_199) ;  /* 0xfffffffc00f08947 */ /* 0x010fea000383ffff */
[----:B------:R-:W-:Y:S05]  /*afe0*/  BRA `(.L_x_200) ;  /* 0xffffffa800a87947 */ /* 0x000fea000383ffff */
.L_x_105:
[----:B-1----:R1:W2:Y:S02]  /*aff0*/  SYNCS.PHASECHK.TRANS64.TRYWAIT P0, [R3+URZ+0xd0], R0 ;  /* 0x0000d000030075a7 */ /* 0x0022a400080011ff */
[----:B--2---:R-:W-:Y:S05]  /*b000*/  @!P0 NANOSLEEP.SYNCS 0x989680 ;  /* 0x009896800000895d */ /* 0x004fea0003900000 */
[----:B------:R-:W2:Y:S02]  /*b010*/  @!P0 SYNCS.PHASECHK.TRANS64 P0, [R3+URZ+0xd0], R0 ;  /* 0x0000d000030085a7 */ /* 0x000ea400080010ff */
[----:B--2---:R-:W-:Y:S05]  /*b020*/  @!P0 BRA `(.L_x_105) ;  /* 0xfffffffc00f08947 */ /* 0x004fea000383ffff */
[----:B------:R-:W-:Y:S05]  /*b030*/  BRA `(.L_x_201) ;  /* 0xffffffac00647947 */ /* 0x000fea000383ffff */
.L_x_116:
[----:B-1----:R1:W2:Y:S02]  /*b040*/  SYNCS.PHASECHK.TRANS64.TRYWAIT P1, [R3+URZ+0x80], R0 ;  /* 0x00008000030075a7 */ /* 0x0022a400080211ff */
[----:B--2---:R-:W-:Y:S05]  /*b050*/  @!P1 NANOSLEEP.SYNCS 0x989680 ;  /* 0x009896800000995d */ /* 0x004fea0003900000 */
[----:B------:R-:W2:Y:S02]  /*b060*/  @!P1 SYNCS.PHASECHK.TRANS64 P1, [R3+URZ+0x80], R0 ;  /* 0x00008000030095a7 */ /* 0x000ea400080210ff */
[----:B--2---:R-:W-:Y:S05]  /*b070*/  @!P1 BRA `(.L_x_116) ;  /* 0xfffffffc00f09947 */ /* 0x004fea000383ffff */
[----:B------:R-:W-:Y:S05]  /*b080*/  BRA `(.L_x_115) ;  /* 0xffffffb800cc7947 */ /* 0x000fea000383ffff */
.L_x_118:
[----:B-1----:R1:W2:Y:S02]  /*b090*/  SYNCS.PHASECHK.TRANS64.TRYWAIT P0, [R80+URZ+0xf0], R4 ;  /* 0x0000f004500075a7 */ /* 0x0022a400080011ff */
[----:B--2---:R-:W-:Y:S05]  /*b0a0*/  @!P0 NANOSLEEP.SYNCS 0x989680 ;  /* 0x009896800000895d */ /* 0x004fea0003900000 */
[----:B------:R-:W2:Y:S02]  /*b0b0*/  @!P0 SYNCS.PHASECHK.TRANS64 P0, [R80+URZ+0xf0], R4 ;  /* 0x0000f004500085a7 */ /* 0x000ea400080010ff */
[----:B--2---:R-:W-:Y:S05]  /*b0c0*/  @!P0 BRA `(.L_x_118) ;  /* 0xfffffffc00f08947 */ /* 0x004fea000383ffff */
[----:B------:R-:W-:Y:S05]  /*b0d0*/  BRA `(.L_x_117) ;  /* 0xffffffbc00207947 */ /* 0x000fea000383ffff */
.L_x_126:
[----:B--2---:R2:W3:Y:S02]  /*b0e0*/  SYNCS.PHASECHK.TRANS64.TRYWAIT P0, [R0+URZ+0x80], R2 ;  /* 0x00008002000075a7 */ /* 0x0044e400080011ff */
[----:B---3--:R-:W-:Y:S05]  /*b0f0*/  @!P0 NANOSLEEP.SYNCS 0x989680 ;  /* 0x009896800000895d */ /* 0x008fea0003900000 */
[----:B------:R-:W3:Y:S02]  /*b100*/  @!P0 SYNCS.PHASECHK.TRANS64 P0, [R0+URZ+0x80], R2 ;  /* 0x00008002000085a7 */ /* 0x000ee400080010ff */
[----:B---3--:R-:W-:Y:S05]  /*b110*/  @!P0 BRA `(.L_x_126) ;  /* 0xfffffffc00f08947 */ /* 0x008fea000383ffff */
[----:B------:R-:W-:Y:S05]  /*b120*/  BRA `(.L_x_125) ;  /* 0xffffffc8002c7947 */ /* 0x000fea000383ffff */
.L_x_134:
[----:B--2---:R2:W3:Y:S02]  /*b130*/  SYNCS.PHASECHK.TRANS64.TRYWAIT P0, [R0+URZ+0x80], R4 ;  /* 0x00008004000075a7 */ /* 0x0044e400080011ff */
[----:B---3--:R-:W-:Y:S05]  /*b140*/  @!P0 NANOSLEEP.SYNCS 0x989680 ;  /* 0x009896800000895d */ /* 0x008fea0003900000 */
[----:B------:R-:W3:Y:S02]  /*b150*/  @!P0 SYNCS.PHASECHK.TRANS64 P0, [R0+URZ+0x80], R4 ;  /* 0x00008004000085a7 */ /* 0x000ee400080010ff */
[----:B---3--:R-:W-:Y:S05]  /*b160*/  @!P0 BRA `(.L_x_134) ;  /* 0xfffffffc00f08947 */ /* 0x008fea000383ffff */
[----:B------:R-:W-:Y:S05]  /*b170*/  BRA `(.L_x_133) ;  /* 0xffffffd4007c7947 */ /* 0x000fea000383ffff */
.L_x_142:
[----:B--2---:R2:W3:Y:S02]  /*b180*/  SYNCS.PHASECHK.TRANS64.TRYWAIT P0, [R0+URZ+0x80], R2 ;  /* 0x00008002000075a7 */ /* 0x0044e400080011ff */
[----:B---3--:R-:W-:Y:S05]  /*b190*/  @!P0 NANOSLEEP.SYNCS 0x989680 ;  /* 0x009896800000895d */ /* 0x008fea0003900000 */
[----:B------:R-:W3:Y:S02]  /*b1a0*/  @!P0 SYNCS.PHASECHK.TRANS64 P0, [R0+URZ+0x80], R2 ;  /* 0x00008002000085a7 */ /* 0x000ee400080010ff */
[----:B---3--:R-:W-:Y:S05]  /*b1b0*/  @!P0 BRA `(.L_x_142) ;  /* 0xfffffffc00f08947 */ /* 0x008fea000383ffff */
[----:B------:R-:W-:Y:S05]  /*b1c0*/  BRA `(.L_x_141) ;  /* 0xffffffe000d87947 */ /* 0x000fea000383ffff */
        .weak           $__internal_0_$__cuda_sm10x_tcgen05_guardrail_trap_col_being_dealloced_not_returned_by_alloc
        .type           $__internal_0_$__cuda_sm10x_tcgen05_guardrail_trap_col_being_dealloced_not_returned_by_alloc,@function
        .size           $__internal_0_$__cuda_sm10x_tcgen05_guardrail_trap_col_being_dealloced_not_returned_by_alloc,($__internal_1_$__cuda_sm10x_tcgen05_guardrail_trap_phase_invalid_during_alloc - $__internal_0_$__cuda_sm10x_tcgen05_guardrail_trap_col_being_dealloced_not_returned_by_alloc)
$__internal_0_$__cuda_sm10x_tcgen05_guardrail_trap_col_being_dealloced_not_returned_by_alloc:
[----:B------:R-:W-:Y:S05]  /*b1d0*/  BPT.TRAP 0x1 ;  /* 0x000000040000795c */ /* 0x000fea0000300000 */
[----:B------:R-:W-:-:S04]  /*b1e0*/  HFMA2 R3, -RZ, RZ, 0, 0 ;  /* 0x00000000ff037431 */ /* 0x000fc800000001ff */
[----:B------:R-:W-:Y:S05]  /*b1f0*/  RET.REL.NODEC R2 `(_ZN7cutlass13device_kernelINS_4gemm6kernel13GemmUniversalIN4cute5tupleIJiiiiEEENS1_10collective13CollectiveMmaINS1_35MainloopSm100TmaUmmaWarpSpecializedILi8ELi2ELi4ENS5_IJNS4_1CILi8EEENSA_ILi1EEESC_EEEEENS5_IJNSA_ILi128EEENSA_ILi256EEESF_EEEaNS5_IJlSC_lEEEaSI_NS4_8TiledMMAINS4_8MMA_AtomIJNS4_21SM100_MMA_S8_2x1SM_SSIaaiLi128ELi256ELNS4_4UMMA5MajorE0ELSN_0ELNSM_8SaturateE0EEEEEENS4_6LayoutINS5_IJSC_SC_SC_EEENS5_IJNSA_ILi0EEEST_ST_EEEEENS5_IJNS4_10UnderscoreESW_SW_EEEEENS4_18SM100_TMA_2SM_LOADENS4_14ComposedLayoutINS4_7SwizzleILi3ELi4ELi3EEENS4_18smem_ptr_flag_bitsILi8EEENSR_INS5_IJSB_SF_EEENS5_IJSF_SC_EEEEEEEvNS4_8identityENS4_28SM100_TMA_2SM_LOAD_MULTICASTES18_vS19_EENS_8epilogue10collective18CollectiveEpilogueINS1C_23Sm100TmaWarpSpecializedILi4ELi2ELi32ELb0ELb0EEEJNS5_IJNSA_ILi64EEESG_SF_EEENS5_IJNSR_IS1H_SC_EENSR_INS5_IJNSA_ILi32EEENSA_ILi2EEEEEENS5_IJSC_SF_EEEEEEEEaSI_aSI_NS1C_6fusion15FusionCallbacksIS1G_NS1Q_17LinearCombinationIaiaiLNS_15FloatRoundStyleE2EEES1I_S1P_JEEENS4_5SM1004TMEM4LOAD26SM100_TMEM_LOAD_32dp32b32xENS4_13SM90_TMA_LOADENS10_INS11_ILi1ELi4ELi3EEES14_NSR_INS5_IJSB_S1K_EEENS5_IJS1K_SC_EEEEEEENS4_39AutoVectorizingCopyWithAssumedAlignmentILi128EEENS4_14SM90_TMA_STOREES25_S27_S27_EEEvvEEEEvNT_6ParamsE) ;  /* 0xffffff4c02807950 */ /* 0x000fea0003c3ffff */
        .weak           $__internal_1_$__cuda_sm10x_tcgen05_guardrail_trap_phase_invalid_during_alloc
        .type           $__internal_1_$__cuda_sm10x_tcgen05_guardrail_trap_phase_invalid_during_alloc,@function
        .size           $__internal_1_$__cuda_sm10x_tcgen05_guardrail_trap_phase_invalid_during_alloc,($__internal_2_$__cuda_sm10x_tcgen05_guardrail_trap_unallocated_columns_being_dealloced - $__internal_1_$__cuda_sm10x_tcgen05_guardrail_trap_phase_invalid_during_alloc)
$__internal_1_$__cuda_sm10x_tcgen05_guardrail_trap_phase_invalid_during_alloc:
[----:B------:R-:W-:Y:S05]  /*b200*/  BPT.TRAP 0x1 ;  /* 0x000000040000795c */ /* 0x000fea0000300000 */
[----:B------:R-:W-:-:S04]  /*b210*/  MOV R5, 0x0 ;  /* 0x0000000000057802 */ /* 0x000fc80000000f00 */
[----:B------:R-:W-:Y:S05]  /*b220*/  RET.REL.NODEC R4 `(_ZN7cutlass13device_kernelINS_4gemm6kernel13GemmUniversalIN4cute5tupleIJiiiiEEENS1_10collective13CollectiveMmaINS1_35MainloopSm100TmaUmmaWarpSpecializedILi8ELi2ELi4ENS5_IJNS4_1CILi8EEENSA_ILi1EEESC_EEEEENS5_IJNSA_ILi128EEENSA_ILi256EEESF_EEEaNS5_IJlSC_lEEEaSI_NS4_8TiledMMAINS4_8MMA_AtomIJNS4_21SM100_MMA_S8_2x1SM_SSIaaiLi128ELi256ELNS4_4UMMA5MajorE0ELSN_0ELNSM_8SaturateE0EEEEEENS4_6LayoutINS5_IJSC_SC_SC_EEENS5_IJNSA_ILi0EEEST_ST_EEEEENS5_IJNS4_10UnderscoreESW_SW_EEEEENS4_18SM100_TMA_2SM_LOADENS4_14ComposedLayoutINS4_7SwizzleILi3ELi4ELi3EEENS4_18smem_ptr_flag_bitsILi8EEENSR_INS5_IJSB_SF_EEENS5_IJSF_SC_EEEEEEEvNS4_8identityENS4_28SM100_TMA_2SM_LOAD_MULTICASTES18_vS19_EENS_8epilogue10collective18CollectiveEpilogueINS1C_23Sm100TmaWarpSpecializedILi4ELi2ELi32ELb0ELb0EEEJNS5_IJNSA_ILi64EEESG_SF_EEENS5_IJNSR_IS1H_SC_EENSR_INS5_IJNSA_ILi32EEENSA_ILi2EEEEEENS5_IJSC_SF_EEEEEEEEaSI_aSI_NS1C_6fusion15FusionCallbacksIS1G_NS1Q_17LinearCombinationIaiaiLNS_15FloatRoundStyleE2EEES1I_S1P_JEEENS4_5SM1004TMEM4LOAD26SM100_TMEM_LOAD_32dp32b32xENS4_13SM90_TMA_LOADENS10_INS11_ILi1ELi4ELi3EEES14_NSR_INS5_IJSB_S1K_EEENS5_IJS1K_SC_EEEEEEENS4_39AutoVectorizingCopyWithAssumedAlignmentILi128EEENS4_14SM90_TMA_STOREES25_S27_S27_EEEvvEEEEvNT_6ParamsE) ;  /* 0xffffff4c04747950 */ /* 0x000fea0003c3ffff */
        .weak           $__internal_2_$__cuda_sm10x_tcgen05_guardrail_trap_unallocated_columns_being_dealloced
        .type           $__internal_2_$__cuda_sm10x_tcgen05_guardrail_trap_unallocated_columns_being_dealloced,@function
        .size           $__internal_2_$__cuda_sm10x_tcgen05_guardrail_trap_unallocated_columns_being_dealloced,(.L_x_203 - $__internal_2_$__cuda_sm10x_tcgen05_guardrail_trap_unallocated_columns_being_dealloced)
$__internal_2_$__cuda_sm10x_tcgen05_guardrail_trap_unallocated_columns_being_dealloced:
[----:B------:R-:W-:Y:S05]  /*b230*/  BPT.TRAP 0x1 ;  /* 0x000000040000795c */ /* 0x000fea0000300000 */
[----:B------:R-:W-:-:S04]  /*b240*/  HFMA2 R3, -RZ, RZ, 0, 0 ;  /* 0x00000000ff037431 */ /* 0x000fc800000001ff */
[----:B------:R-:W-:Y:S05]  /*b250*/  RET.REL.NODEC R2 `(_ZN7cutlass13device_kernelINS_4gemm6kernel13GemmUniversalIN4cute5tupleIJiiiiEEENS1_10collective13CollectiveMmaINS1_35MainloopSm100TmaUmmaWarpSpecializedILi8ELi2ELi4ENS5_IJNS4_1CILi8EEENSA_ILi1EEESC_EEEEENS5_IJNSA_ILi128EEENSA_ILi256EEESF_EEEaNS5_IJlSC_lEEEaSI_NS4_8TiledMMAINS4_8MMA_AtomIJNS4_21SM100_MMA_S8_2x1SM_SSIaaiLi128ELi256ELNS4_4UMMA5MajorE0ELSN_0ELNSM_8SaturateE0EEEEEENS4_6LayoutINS5_IJSC_SC_SC_EEENS5_IJNSA_ILi0EEEST_ST_EEEEENS5_IJNS4_10UnderscoreESW_SW_EEEEENS4_18SM100_TMA_2SM_LOADENS4_14ComposedLayoutINS4_7SwizzleILi3ELi4ELi3EEENS4_18smem_ptr_flag_bitsILi8EEENSR_INS5_IJSB_SF_EEENS5_IJSF_SC_EEEEEEEvNS4_8identityENS4_28SM100_TMA_2SM_LOAD_MULTICASTES18_vS19_EENS_8epilogue10collective18CollectiveEpilogueINS1C_23Sm100TmaWarpSpecializedILi4ELi2ELi32ELb0ELb0EEEJNS5_IJNSA_ILi64EEESG_SF_EEENS5_IJNSR_IS1H_SC_EENSR_INS5_IJNSA_ILi32EEENSA_ILi2EEEEEENS5_IJSC_SF_EEEEEEEEaSI_aSI_NS1C_6fusion15FusionCallbacksIS1G_NS1Q_17LinearCombinationIaiaiLNS_15FloatRoundStyleE2EEES1I_S1P_JEEENS4_5SM1004TMEM4LOAD26SM100_TMEM_LOAD_32dp32b32xENS4_13SM90_TMA_LOADENS10_INS11_ILi1ELi4ELi3EEES14_NSR_INS5_IJSB_S1K_EEENS5_IJS1K_SC_EEEEEEENS4_39AutoVectorizingCopyWithAssumedAlignmentILi128EEENS4_14SM90_TMA_STOREES25_S27_S27_EEEvvEEEEvNT_6ParamsE) ;  /* 0xffffff4c02687950 */ /* 0x000fea0003c3ffff */
.L_x_202:
[----:B------:R-:W-:-:S00]  /*b260*/  BRA `(.L_x_202) ;  /* 0xfffffffc00fc7947 */ /* 0x000fc0000383ffff */
[----:B------:R-:W-:-:S00]  /*b270*/  NOP ;  /* 0x0000000000007918 */ /* 0x000fc00000000000 */
        /* <DEDUP_REMOVED lines=8> */
.L_x_203:


//--------------------- .nv.global.init           --------------------------
	.section	.nv.global.init,"aw",@progbits
.nv.global.init:
	.type		$str$27,@object
	.size		$str$27,($str$28 - $str$27)
$str$27:
        /*0000*/ 	.byte	0x28, 0x61, 0x64, 0x64, 0x72, 0x65, 0x73, 0x73, 0x20, 0x26, 0x20, 0x6d, 0x61, 0x73, 0x6b, 0x29
        /*0010*/ 	.byte	0x20, 0x3d, 0x3d, 0x20, 0x30, 0x00
	.type		$str$28,@object
	.size		$str$28,($str$26 - $str$28)
$str$28:
        /*0016*/ 	.byte	0x2f, 0x74, 0x6d, 0x70, 0x2f, 0x63, 0x75, 0x74, 0x6c, 0x61, 0x73, 0x73, 0x5f, 0x73, 0x77, 0x65
        /*0026*/ 	.byte	0x65, 0x70, 0x5f, 0x73, 0x72, 0x63, 0x2f, 0x69, 0x6e, 0x63, 0x6c, 0x75, 0x64, 0x65, 0x2f, 0x63
        /*0036*/ 	.byte	0x75, 0x74, 0x65, 0x2f, 0x70, 0x6f, 0x69, 0x6e, 0x74, 0x65, 0x72, 0x5f, 0x66, 0x6c, 0x61, 0x67
        /*0046*/ 	.byte	0x67, 0x65, 0x64, 0x2e, 0x68, 0x70, 0x70, 0x00
	.type		$str$26,@object
	.size		$str$26,($str$25 - $str$26)
$str$26:
        /*004e*/ 	.byte	0x2f, 0x74, 0x6d, 0x70, 0x2f, 0x63, 0x75, 0x74, 0x6c, 0x61, 0x73, 0x73, 0x5f, 0x73, 0x77, 0x65
        /*005e*/ 	.byte	0x65, 0x70, 0x5f, 0x73, 0x72, 0x63, 0x2f, 0x69, 0x6e, 0x63, 0x6c, 0x75, 0x64, 0x65, 0x2f, 0x63
        /*006e*/ 	.byte	0x75, 0x74, 0x65, 0x2f, 0x61, 0x74, 0x6f, 0x6d, 0x2f, 0x63, 0x6f, 0x70, 0x79, 0x5f, 0x74, 0x72
        /*007e*/ 	.byte	0x61, 0x69, 0x74, 0x73, 0x5f, 0x73, 0x6d, 0x31, 0x30, 0x30, 0x2e, 0x68, 0x70, 0x70, 0x00
	.type		$str$25,@object
	.size		$str$25,(__unnamed_1 - $str$25)
$str$25:
        /*008d*/ 	.byte	0x28, 0x28, 0x75, 0x69, 0x6e, 0x74, 0x33, 0x32, 0x5f, 0x74, 0x28, 0x74, 0x68, 0x72, 0x65, 0x61
        /*009d*/ 	.byte	0x64, 0x49, 0x64, 0x78, 0x2e, 0x78, 0x29, 0x20, 0x2f, 0x20, 0x33, 0x32, 0x29, 0x20, 0x25, 0x20
        /*00ad*/ 	.byte	0x34, 0x29, 0x20, 0x3d, 0x3d, 0x20, 0x28, 0x28, 0x28, 0x74, 0x6d, 0x65, 0x6d, 0x5f, 0x61, 0x64
        /*00bd*/ 	.byte	0x64, 0x72, 0x20, 0x3e, 0x3e, 0x20, 0x31, 0x36, 0x29, 0x20, 0x2f, 0x20, 0x33, 0x32, 0x29, 0x20
        /*00cd*/ 	.byte	0x25, 0x20, 0x34, 0x29, 0x00
	.type		__unnamed_1,@object
	.size		__unnamed_1,(__unnamed_2 - __unnamed_1)
__unnamed_1:
        /*00d2*/ 	.byte	0x61, 0x75, 0x74, 0x6f, 0x20, 0x63, 0x75, 0x74, 0x65, 0x3a, 0x3a, 0x61, 0x73, 0x5f, 0x70, 0x6f
        /* <DEDUP_REMOVED lines=24> */
        /*0262*/ 	.byte	0x3e, 0x3e, 0x5d, 0x00
	.type		__unnamed_2,@object
	.size		__unnamed_2,(__unnamed_3 - __unnamed_2)
__unnamed_2:
        /* <DEDUP_REMOVED lines=26> */
	.type		__unnamed_3,@object
	.size		__unnamed_3,(.L_3 - __unnamed_3)
__unnamed_3:
        /* <DEDUP_REMOVED lines=41> */
.L_3:


//--------------------- .nv.shared._ZN7cutlass13device_kernelINS_4gemm6kernel13GemmUniversalIN4cute5tupleIJiiiiEEENS1_10collective13CollectiveMmaINS1_35MainloopSm100TmaUmmaWarpSpecializedILi8ELi2ELi4ENS5_IJNS4_1CILi8EEENSA_ILi1EEESC_EEEEENS5_IJNSA_ILi128EEENSA_ILi256EEESF_EEEaNS5_IJlSC_lEEEaSI_NS4_8TiledMMAINS4_8MMA_AtomIJNS4_21SM100_MMA_S8_2x1SM_SSIaaiLi128ELi256ELNS4_4UMMA5MajorE0ELSN_0ELNSM_8SaturateE0EEEEEENS4_6LayoutINS5_IJSC_SC_SC_EEENS5_IJNSA_ILi0EEEST_ST_EEEEENS5_IJNS4_10UnderscoreESW_SW_EEEEENS4_18SM100_TMA_2SM_LOADENS4_14ComposedLayoutINS4_7SwizzleILi3ELi4ELi3EEENS4_18smem_ptr_flag_bitsILi8EEENSR_INS5_IJSB_SF_EEENS5_IJSF_SC_EEEEEEEvNS4_8identityENS4_28SM100_TMA_2SM_LOAD_MULTICASTES18_vS19_EENS_8epilogue10collective18CollectiveEpilogueINS1C_23Sm100TmaWarpSpecializedILi4ELi2ELi32ELb0ELb0EEEJNS5_IJNSA_ILi64EEESG_SF_EEENS5_IJNSR_IS1H_SC_EENSR_INS5_IJNSA_ILi32EEENSA_ILi2EEEEEENS5_IJSC_SF_EEEEEEEEaSI_aSI_NS1C_6fusion15FusionCallbacksIS1G_NS1Q_17LinearCombinationIaiaiLNS_15FloatRoundStyleE2EEES1I_S1P_JEEENS4_5SM1004TMEM4LOAD26SM100_TMEM_LOAD_32dp32b32xENS4_13SM90_TMA_LOADENS10_INS11_ILi1ELi4ELi3EEES14_NSR_INS5_IJSB_S1K_EEENS5_IJS1K_SC_EEEEEEENS4_39AutoVectorizingCopyWithAssumedAlignmentILi128EEENS4_14SM90_TMA_STOREES25_S27_S27_EEEvvEEEEvNT_6ParamsE --------------------------
	.section	.nv.shared._ZN7cutlass13device_kernelINS_4gemm6kernel13GemmUniversalIN4cute5tupleIJiiiiEEENS1_10collective13CollectiveMmaINS1_35MainloopSm100TmaUmmaWarpSpecializedILi8ELi2ELi4ENS5_IJNS4_1CILi8EEENSA_ILi1EEESC_EEEEENS5_IJNSA_ILi128EEENSA_ILi256EEESF_EEEaNS5_IJlSC_lEEEaSI_NS4_8TiledMMAINS4_8MMA_AtomIJNS4_21SM100_MMA_S8_2x1SM_SSIaaiLi128ELi256ELNS4_4UMMA5MajorE0ELSN_0ELNSM_8SaturateE0EEEEEENS4_6LayoutINS5_IJSC_SC_SC_EEENS5_IJNSA_ILi0EEEST_ST_EEEEENS5_IJNS4_10UnderscoreESW_SW_EEEEENS4_18SM100_TMA_2SM_LOADENS4_14ComposedLayoutINS4_7SwizzleILi3ELi4ELi3EEENS4_18smem_ptr_flag_bitsILi8EEENSR_INS5_IJSB_SF_EEENS5_IJSF_SC_EEEEEEEvNS4_8identityENS4_28SM100_TMA_2SM_LOAD_MULTICASTES18_vS19_EENS_8epilogue10collective18CollectiveEpilogueINS1C_23Sm100TmaWarpSpecializedILi4ELi2ELi32ELb0ELb0EEEJNS5_IJNSA_ILi64EEESG_SF_EEENS5_IJNSR_IS1H_SC_EENSR_INS5_IJNSA_ILi32EEENSA_ILi2EEEEEENS5_IJSC_SF_EEEEEEEEaSI_aSI_NS1C_6fusion15FusionCallbacksIS1G_NS1Q_17LinearCombinationIaiaiLNS_15FloatRoundStyleE2EEES1I_S1P_JEEENS4_5SM1004TMEM4LOAD26SM100_TMEM_LOAD_32dp32b32xENS4_13SM90_TMA_LOADENS10_INS11_ILi1ELi4ELi3EEES14_NSR_INS5_IJSB_S1K_EEENS5_IJS1K_SC_EEEEEEENS4_39AutoVectorizingCopyWithAssumedAlignmentILi128EEENS4_14SM90_TMA_STOREES25_S27_S27_EEEvvEEEEvNT_6ParamsE,"aw",@nobits
	.sectionflags	@""
	.align	16
	.zero		1024


//--------------------- .nv.shared.reserved.0     --------------------------
	.section	.nv.shared.reserved.0,"aw",@nobits
	.weak		__nv_reservedSMEM_offset_0_alias
	.size		__nv_reservedSMEM_offset_0_alias, 0, 64
	.other		__nv_reservedSMEM_offset_0_alias,@"STO_CUDA_RESERVED_SHARED STV_DEFAULT"
__nv_reservedSMEM_offset_0_alias:
	.zero		0
.nv.shared.reserved.0:
	.zero		64
	.weak		__nv_reservedSMEM_tcgen05_partition
	.type		__nv_reservedSMEM_tcgen05_partition,@object
	.size		__nv_reservedSMEM_tcgen05_partition,(.L_0 - __nv_reservedSMEM_tcgen05_partition)
__nv_reservedSMEM_tcgen05_partition:
	.zero		32
.L_0:


//--------------------- .nv.global                --------------------------
	.section	.nv.global,"aw",@nobits
.nv.global:
	.type		_ZN40_INTERNAL_47f3fd27_4_k_cu_69b6d73a_315204cute1_E,@object
	.size		_ZN40_INTERNAL_47f3fd27_4_k_cu_69b6d73a_315204cute1_E,(_ZN40_INTERNAL_47f3fd27_4_k_cu_69b6d73a_315204cuda3std3__45__cpo6cbeginE - _ZN40_INTERNAL_47f3fd27_4_k_cu_69b6d73a_315204cute1_E)
_ZN40_INTERNAL_47f3fd27_4_k_cu_69b6d73a_315204cute1_E:
	.zero		1
	.type		_ZN40_INTERNAL_47f3fd27_4_k_cu_69b6d73a_315204cuda3std3__45__cpo6cbeginE,@object
	.size		_ZN40_INTERNAL_47f3fd27_4_k_cu_69b6d73a_315204cuda3std3__45__cpo6cbeginE,(_ZN40_INTERNAL_47f3fd27_4_k_cu_69b6d73a_315204cuda3std3__48in_placeE - _ZN40_INTERNAL_47f3fd27_4_k_cu_69b6d73a_315204cuda3std3__45__cpo6cbeginE)
_ZN40_INTERNAL_47f3fd27_4_k_cu_69b6d73a_315204cuda3std3__45__cpo6cbeginE:
	.zero		1
	.type		_ZN40_INTERNAL_47f3fd27_4_k_cu_69b6d73a_315204cuda3std3__48in_placeE,@object
	.size		_ZN40_INTERNAL_47f3fd27_4_k_cu_69b6d73a_315204cuda3std3__48in_placeE,(_ZN40_INTERNAL_47f3fd27_4_k_cu_69b6d73a_315204cuda3std6ranges3__45__cpo9iter_moveE - _ZN40_INTERNAL_47f3fd27_4_k_cu_69b6d73a_315204cuda3std3__48in_placeE)
_ZN40_INTERNAL_47f3fd27_4_k_cu_69b6d73a_315204cuda3std3__48in_placeE:
	.zero		1
	.type		_ZN40_INTERNAL_47f3fd27_4_k_cu_69b6d73a_315204cuda3std6ranges3__45__cpo9iter_moveE,@object
	.size		_ZN40_INTERNAL_47f3fd27_4_k_cu_69b6d73a_315204cuda3std6ranges3__45__cpo9iter_moveE,(_ZN40_INTERNAL_47f3fd27_4_k_cu_69b6d73a_315204cuda3std3__45__cpo5beginE - _ZN40_INTERNAL_47f3fd27_4_k_cu_69b6d73a_315204cuda3std6ranges3__45__cpo9iter_moveE)
_ZN40_INTERNAL_47f3fd27_4_k_cu_69b6d73a_315204cuda3std6ranges3__45__cpo9iter_moveE:
	.zero		1
	.type		_ZN40_INTERNAL_47f3fd27_4_k_cu_69b6d73a_315204cuda3std3__45__cpo5beginE,@object
	.size		_ZN40_INTERNAL_47f3fd27_4_k_cu_69b6d73a_315204cuda3std3__45__cpo5beginE,(_ZN40_INTERNAL_47f3fd27_4_k_cu_69b6d73a_315204cuda3std3__442_GLOBAL__N__47f3fd27_4_k_cu_69b6d73a_315206ignoreE - _ZN40_INTERNAL_47f3fd27_4_k_cu_69b6d73a_315204cuda3std3__45__cpo5beginE)
_ZN40_INTERNAL_47f3fd27_4_k_cu_69b6d73a_315204cuda3std3__45__cpo5beginE:
	.zero		1
	.type		_ZN40_INTERNAL_47f3fd27_4_k_cu_69b6d73a_315204cuda3std3__442_GLOBAL__N__47f3fd27_4_k_cu_69b6d73a_315206ignoreE,@object
	.size		_ZN40_INTERNAL_47f3fd27_4_k_cu_69b6d73a_315204cuda3std3__442_GLOBAL__N__47f3fd27_4_k_cu_69b6d73a_315206ignoreE,(_ZN40_INTERNAL_47f3fd27_4_k_cu_69b6d73a_315204cute7productE - _ZN40_INTERNAL_47f3fd27_4_k_cu_69b6d73a_315204cuda3std3__442_GLOBAL__N__47f3fd27_4_k_cu_69b6d73a_315206ignoreE)
_ZN40_INTERNAL_47f3fd27_4_k_cu_69b6d73a_315204cuda3std3__442_GLOBAL__N__47f3fd27_4_k_cu_69b6d73a_315206ignoreE:
	.zero		1
	.type		_ZN40_INTERNAL_47f3fd27_4_k_cu_69b6d73a_315204cute7productE,@object
	.size		_ZN40_INTERNAL_47f3fd27_4_k_cu_69b6d73a_315204cute7productE,(_ZN40_INTERNAL_47f3fd27_4_k_cu_69b6d73a_315204cuda3std3__45__cpo3endE - _ZN40_INTERNAL_47f3fd27_4_k_cu_69b6d73a_315204cute7productE)
_ZN40_INTERNAL_47f3fd27_4_k_cu_69b6d73a_315204cute7productE:
	.zero		1
	.type		_ZN40_INTERNAL_47f3fd27_4_k_cu_69b6d73a_315204cuda3std3__45__cpo3endE,@object
	.size		_ZN40_INTERNAL_47f3fd27_4_k_cu_69b6d73a_315204cuda3std3__45__cpo3endE,(_ZN40_INTERNAL_47f3fd27_4_k_cu_69b6d73a_315204cuda3std3__419piecewise_constructE - _ZN40_INTERNAL_47f3fd27_4_k_cu_69b6d73a_315204cuda3std3__45__cpo3endE)
_ZN40_INTERNAL_47f3fd27_4_k_cu_69b6d73a_315204cuda3std3__45__cpo3endE:
	.zero		1
	.type		_ZN40_INTERNAL_47f3fd27_4_k_cu_69b6d73a_315204cuda3std3__419piecewise_constructE,@object
	.size		_ZN40_INTERNAL_47f3fd27_4_k_cu_69b6d73a_315204cuda3std3__419piecewise_constructE,(_ZN40_INTERNAL_47f3fd27_4_k_cu_69b6d73a_315204cuda3std3__45__cpo4cendE - _ZN40_INTERNAL_47f3fd27_4_k_cu_69b6d73a_315204cuda3std3__419piecewise_constructE)
_ZN40_INTERNAL_47f3fd27_4_k_cu_69b6d73a_315204cuda3std3__419piecewise_constructE:
	.zero		1
	.type		_ZN40_INTERNAL_47f3fd27_4_k_cu_69b6d73a_315204cuda3std3__45__cpo4cendE,@object
	.size		_ZN40_INTERNAL_47f3fd27_4_k_cu_69b6d73a_315204cuda3std3__45__cpo4cendE,(_ZN40_INTERNAL_47f3fd27_4_k_cu_69b6d73a_315204cuda3std6ranges3__45__cpo4swapE - _ZN40_INTERNAL_47f3fd27_4_k_cu_69b6d73a_315204cuda3std3__45__cpo4cendE)
_ZN40_INTERNAL_47f3fd27_4_k_cu_69b6d73a_315204cuda3std3__45__cpo4cendE:
	.zero		1
	.type		_ZN40_INTERNAL_47f3fd27_4_k_cu_69b6d73a_315204cuda3std6ranges3__45__cpo4swapE,@object
	.size		_ZN40_INTERNAL_47f3fd27_4_k_cu_69b6d73a_315204cuda3std6ranges3__45__cpo4swapE,(.L_11 - _ZN40_INTERNAL_47f3fd27_4_k_cu_69b6d73a_315204cuda3std6ranges3__45__cpo4swapE)
_ZN40_INTERNAL_47f3fd27_4_k_cu_69b6d73a_315204cuda3std6ranges3__45__cpo4swapE:
	.zero		1
.L_11:


//--------------------- .nv.constant0._ZN7cutlass13device_kernelINS_4gemm6kernel13GemmUniversalIN4cute5tupleIJiiiiEEENS1_10collective13CollectiveMmaINS1_35MainloopSm100TmaUmmaWarpSpecializedILi8ELi2ELi4ENS5_IJNS4_1CILi8EEENSA_ILi1EEESC_EEEEENS5_IJNSA_ILi128EEENSA_ILi256EEESF_EEEaNS5_IJlSC_lEEEaSI_NS4_8TiledMMAINS4_8MMA_AtomIJNS4_21SM100_MMA_S8_2x1SM_SSIaaiLi128ELi256ELNS4_4UMMA5MajorE0ELSN_0ELNSM_8SaturateE0EEEEEENS4_6LayoutINS5_IJSC_SC_SC_EEENS5_IJNSA_ILi0EEEST_ST_EEEEENS5_IJNS4_10UnderscoreESW_SW_EEEEENS4_18SM100_TMA_2SM_LOADENS4_14ComposedLayoutINS4_7SwizzleILi3ELi4ELi3EEENS4_18smem_ptr_flag_bitsILi8EEENSR_INS5_IJSB_SF_EEENS5_IJSF_SC_EEEEEEEvNS4_8identityENS4_28SM100_TMA_2SM_LOAD_MULTICASTES18_vS19_EENS_8epilogue10collective18CollectiveEpilogueINS1C_23Sm100TmaWarpSpecializedILi4ELi2ELi32ELb0ELb0EEEJNS5_IJNSA_ILi64EEESG_SF_EEENS5_IJNSR_IS1H_SC_EENSR_INS5_IJNSA_ILi32EEENSA_ILi2EEEEEENS5_IJSC_SF_EEEEEEEEaSI_aSI_NS1C_6fusion15FusionCallbacksIS1G_NS1Q_17LinearCombinationIaiaiLNS_15FloatRoundStyleE2EEES1I_S1P_JEEENS4_5SM1004TMEM4LOAD26SM100_TMEM_LOAD_32dp32b32xENS4_13SM90_TMA_LOADENS10_INS11_ILi1ELi4ELi3EEES14_NSR_INS5_IJSB_S1K_EEENS5_IJS1K_SC_EEEEEEENS4_39AutoVectorizingCopyWithAssumedAlignmentILi128EEENS4_14SM90_TMA_STOREES25_S27_S27_EEEvvEEEEvNT_6ParamsE --------------------------
	.section	.nv.constant0._ZN7cutlass13device_kernelINS_4gemm6kernel13GemmUniversalIN4cute5tupleIJiiiiEEENS1_10collective13CollectiveMmaINS1_35MainloopSm100TmaUmmaWarpSpecializedILi8ELi2ELi4ENS5_IJNS4_1CILi8EEENSA_ILi1EEESC_EEEEENS5_IJNSA_ILi128EEENSA_ILi256EEESF_EEEaNS5_IJlSC_lEEEaSI_NS4_8TiledMMAINS4_8MMA_AtomIJNS4_21SM100_MMA_S8_2x1SM_SSIaaiLi128ELi256ELNS4_4UMMA5MajorE0ELSN_0ELNSM_8SaturateE0EEEEEENS4_6LayoutINS5_IJSC_SC_SC_EEENS5_IJNSA_ILi0EEEST_ST_EEEEENS5_IJNS4_10UnderscoreESW_SW_EEEEENS4_18SM100_TMA_2SM_LOADENS4_14ComposedLayoutINS4_7SwizzleILi3ELi4ELi3EEENS4_18smem_ptr_flag_bitsILi8EEENSR_INS5_IJSB_SF_EEENS5_IJSF_SC_EEEEEEEvNS4_8identityENS4_28SM100_TMA_2SM_LOAD_MULTICASTES18_vS19_EENS_8epilogue10collective18CollectiveEpilogueINS1C_23Sm100TmaWarpSpecializedILi4ELi2ELi32ELb0ELb0EEEJNS5_IJNSA_ILi64EEESG_SF_EEENS5_IJNSR_IS1H_SC_EENSR_INS5_IJNSA_ILi32EEENSA_ILi2EEEEEENS5_IJSC_SF_EEEEEEEEaSI_aSI_NS1C_6fusion15FusionCallbacksIS1G_NS1Q_17LinearCombinationIaiaiLNS_15FloatRoundStyleE2EEES1I_S1P_JEEENS4_5SM1004TMEM4LOAD26SM100_TMEM_LOAD_32dp32b32xENS4_13SM90_TMA_LOADENS10_INS11_ILi1ELi4ELi3EEES14_NSR_INS5_IJSB_S1K_EEENS5_IJS1K_SC_EEEEEEENS4_39AutoVectorizingCopyWithAssumedAlignmentILi128EEENS4_14SM90_TMA_STOREES25_S27_S27_EEEvvEEEEvNT_6ParamsE,"a",@progbits
	.sectionflags	@""
	.align	4
.nv.constant0._ZN7cutlass13device_kernelINS_4gemm6kernel13GemmUniversalIN4cute5tupleIJiiiiEEENS1_10collective13CollectiveMmaINS1_35MainloopSm100TmaUmmaWarpSpecializedILi8ELi2ELi4ENS5_IJNS4_1CILi8EEENSA_ILi1EEESC_EEEEENS5_IJNSA_ILi128EEENSA_ILi256EEESF_EEEaNS5_IJlSC_lEEEaSI_NS4_8TiledMMAINS4_8MMA_AtomIJNS4_21SM100_MMA_S8_2x1SM_SSIaaiLi128ELi256ELNS4_4UMMA5MajorE0ELSN_0ELNSM_8SaturateE0EEEEEENS4_6LayoutINS5_IJSC_SC_SC_EEENS5_IJNSA_ILi0EEEST_ST_EEEEENS5_IJNS4_10UnderscoreESW_SW_EEEEENS4_18SM100_TMA_2SM_LOADENS4_14ComposedLayoutINS4_7SwizzleILi3ELi4ELi3EEENS4_18smem_ptr_flag_bitsILi8EEENSR_INS5_IJSB_SF_EEENS5_IJSF_SC_EEEEEEEvNS4_8identityENS4_28SM100_TMA_2SM_LOAD_MULTICASTES18_vS19_EENS_8epilogue10collective18CollectiveEpilogueINS1C_23Sm100TmaWarpSpecializedILi4ELi2ELi32ELb0ELb0EEEJNS5_IJNSA_ILi64EEESG_SF_EEENS5_IJNSR_IS1H_SC_EENSR_INS5_IJNSA_ILi32EEENSA_ILi2EEEEEENS5_IJSC_SF_EEEEEEEEaSI_aSI_NS1C_6fusion15FusionCallbacksIS1G_NS1Q_17LinearCombinationIaiaiLNS_15FloatRoundStyleE2EEES1I_S1P_JEEENS4_5SM1004TMEM4LOAD26SM100_TMEM_LOAD_32dp32b32xENS4_13SM90_TMA_LOADENS10_INS11_ILi1ELi4ELi3EEES14_NSR_INS5_IJSB_S1K_EEENS5_IJS1K_SC_EEEEEEENS4_39AutoVectorizingCopyWithAssumedAlignmentILi128EEENS4_14SM90_TMA_STOREES25_S27_S27_EEEvvEEEEvNT_6ParamsE:
	.zero		2944


//--------------------- SYMBOLS --------------------------

	.type		.nv.reservedSmem.offset0,@object
	.size		.nv.reservedSmem.offset0,0x4
	.type		.nv.reservedSmem.cap,@object
	.size		.nv.reservedSmem.cap,0x4
	.type		__assertfail,@function
